//
// Generated by NVIDIA NVVM Compiler
//
// Compiler Build ID: CL-36424714
// Cuda compilation tools, release 13.0, V13.0.88
// Based on NVVM 20.0.0
//

.version 9.0
.target sm_100
.address_size 64

	// .globl	_Z13WakeGpuKerneli
// _ZZ18CalculateLeadBlockPjjjE9leadBlock has been demoted
// _ZZ25CalculateLeadRowAndColumnPjjjE9leadBlock has been demoted
// _ZZ25CalculateLeadRowAndColumnPjjjE8curBlock has been demoted
// _ZZ19CalculateRestBlocksPjjjE7leadRow has been demoted
// _ZZ19CalculateRestBlocksPjjjE7leadCol has been demoted
// _ZZ19CalculateRestBlocksPjjjE8curBlock has been demoted

.visible .entry _Z13WakeGpuKerneli(
	.param .u32 _Z13WakeGpuKerneli_param_0
)
{


	ret;

}
	// .globl	_Z18CalculateLeadBlockPjjj
.visible .entry _Z18CalculateLeadBlockPjjj(
	.param .u64 .ptr .align 1 _Z18CalculateLeadBlockPjjj_param_0,
	.param .u32 _Z18CalculateLeadBlockPjjj_param_1,
	.param .u32 _Z18CalculateLeadBlockPjjj_param_2
)
{
	.reg .pred 	%p<40>;
	.reg .b32 	%r<150>;
	.reg .b64 	%rd<5>;
	// demoted variable
	.shared .align 4 .b8 _ZZ18CalculateLeadBlockPjjjE9leadBlock[4096];
	ld.param.u64 	%rd2, [_Z18CalculateLeadBlockPjjj_param_0];
	ld.param.u32 	%r42, [_Z18CalculateLeadBlockPjjj_param_1];
	ld.param.u32 	%r43, [_Z18CalculateLeadBlockPjjj_param_2];
	mov.u32 	%r1, %tid.y;
	mov.u32 	%r2, %tid.x;
	shl.b32 	%r3, %r43, 5;
	add.s32 	%r4, %r3, %r1;
	add.s32 	%r5, %r3, %r2;
	max.u32 	%r44, %r4, %r5;
	setp.ge.u32 	%p1, %r44, %r42;
	@%p1 bra 	$L__BB1_68;
	add.s32 	%r6, %r3, 32;
	setp.ge.u32 	%p2, %r4, %r6;
	setp.lt.u32 	%p3, %r4, %r3;
	or.pred  	%p4, %p2, %p3;
	@%p4 bra 	$L__BB1_68;
	setp.ge.u32 	%p5, %r5, %r6;
	setp.lt.u32 	%p6, %r5, %r3;
	or.pred  	%p7, %p5, %p6;
	@%p7 bra 	$L__BB1_68;
	mad.lo.s32 	%r45, %r4, %r42, %r5;
	cvta.to.global.u64 	%rd3, %rd2;
	mul.wide.u32 	%rd4, %r45, 4;
	add.s64 	%rd1, %rd3, %rd4;
	ld.global.u32 	%r46, [%rd1];
	shl.b32 	%r47, %r1, 5;
	add.s32 	%r48, %r47, %r2;
	shl.b32 	%r49, %r48, 2;
	mov.u32 	%r50, _ZZ18CalculateLeadBlockPjjjE9leadBlock;
	add.s32 	%r7, %r50, %r49;
	st.shared.u32 	[%r7], %r46;
	bar.sync 	0;
	shl.b32 	%r51, %r1, 7;
	add.s32 	%r8, %r50, %r51;
	ld.shared.u32 	%r52, [%r8];
	shl.b32 	%r53, %r2, 2;
	add.s32 	%r9, %r50, %r53;
	ld.shared.u32 	%r54, [%r9];
	add.s32 	%r10, %r54, %r52;
	ld.shared.u32 	%r55, [%r7];
	setp.ge.u32 	%p8, %r10, %r55;
	@%p8 bra 	$L__BB1_5;
	st.shared.u32 	[%r7], %r10;
$L__BB1_5:
	bar.sync 	0;
	ld.shared.u32 	%r56, [%r8+4];
	ld.shared.u32 	%r57, [%r9+128];
	add.s32 	%r11, %r57, %r56;
	ld.shared.u32 	%r58, [%r7];
	setp.ge.u32 	%p9, %r11, %r58;
	@%p9 bra 	$L__BB1_7;
	st.shared.u32 	[%r7], %r11;
$L__BB1_7:
	bar.sync 	0;
	ld.shared.u32 	%r59, [%r8+8];
	ld.shared.u32 	%r60, [%r9+256];
	add.s32 	%r12, %r60, %r59;
	ld.shared.u32 	%r61, [%r7];
	setp.ge.u32 	%p10, %r12, %r61;
	@%p10 bra 	$L__BB1_9;
	st.shared.u32 	[%r7], %r12;
$L__BB1_9:
	bar.sync 	0;
	ld.shared.u32 	%r62, [%r8+12];
	ld.shared.u32 	%r63, [%r9+384];
	add.s32 	%r13, %r63, %r62;
	ld.shared.u32 	%r64, [%r7];
	setp.ge.u32 	%p11, %r13, %r64;
	@%p11 bra 	$L__BB1_11;
	st.shared.u32 	[%r7], %r13;
$L__BB1_11:
	bar.sync 	0;
	ld.shared.u32 	%r65, [%r8+16];
	ld.shared.u32 	%r66, [%r9+512];
	add.s32 	%r14, %r66, %r65;
	ld.shared.u32 	%r67, [%r7];
	setp.ge.u32 	%p12, %r14, %r67;
	@%p12 bra 	$L__BB1_13;
	st.shared.u32 	[%r7], %r14;
$L__BB1_13:
	bar.sync 	0;
	ld.shared.u32 	%r68, [%r8+20];
	ld.shared.u32 	%r69, [%r9+640];
	add.s32 	%r15, %r69, %r68;
	ld.shared.u32 	%r70, [%r7];
	setp.ge.u32 	%p13, %r15, %r70;
	@%p13 bra 	$L__BB1_15;
	st.shared.u32 	[%r7], %r15;
$L__BB1_15:
	bar.sync 	0;
	ld.shared.u32 	%r71, [%r8+24];
	ld.shared.u32 	%r72, [%r9+768];
	add.s32 	%r16, %r72, %r71;
	ld.shared.u32 	%r73, [%r7];
	setp.ge.u32 	%p14, %r16, %r73;
	@%p14 bra 	$L__BB1_17;
	st.shared.u32 	[%r7], %r16;
$L__BB1_17:
	bar.sync 	0;
	ld.shared.u32 	%r74, [%r8+28];
	ld.shared.u32 	%r75, [%r9+896];
	add.s32 	%r17, %r75, %r74;
	ld.shared.u32 	%r76, [%r7];
	setp.ge.u32 	%p15, %r17, %r76;
	@%p15 bra 	$L__BB1_19;
	st.shared.u32 	[%r7], %r17;
$L__BB1_19:
	bar.sync 	0;
	ld.shared.u32 	%r77, [%r8+32];
	ld.shared.u32 	%r78, [%r9+1024];
	add.s32 	%r18, %r78, %r77;
	ld.shared.u32 	%r79, [%r7];
	setp.ge.u32 	%p16, %r18, %r79;
	@%p16 bra 	$L__BB1_21;
	st.shared.u32 	[%r7], %r18;
$L__BB1_21:
	bar.sync 	0;
	ld.shared.u32 	%r80, [%r8+36];
	ld.shared.u32 	%r81, [%r9+1152];
	add.s32 	%r19, %r81, %r80;
	ld.shared.u32 	%r82, [%r7];
	setp.ge.u32 	%p17, %r19, %r82;
	@%p17 bra 	$L__BB1_23;
	st.shared.u32 	[%r7], %r19;
$L__BB1_23:
	bar.sync 	0;
	ld.shared.u32 	%r83, [%r8+40];
	ld.shared.u32 	%r84, [%r9+1280];
	add.s32 	%r20, %r84, %r83;
	ld.shared.u32 	%r85, [%r7];
	setp.ge.u32 	%p18, %r20, %r85;
	@%p18 bra 	$L__BB1_25;
	st.shared.u32 	[%r7], %r20;
$L__BB1_25:
	bar.sync 	0;
	ld.shared.u32 	%r86, [%r8+44];
	ld.shared.u32 	%r87, [%r9+1408];
	add.s32 	%r21, %r87, %r86;
	ld.shared.u32 	%r88, [%r7];
	setp.ge.u32 	%p19, %r21, %r88;
	@%p19 bra 	$L__BB1_27;
	st.shared.u32 	[%r7], %r21;
$L__BB1_27:
	bar.sync 	0;
	ld.shared.u32 	%r89, [%r8+48];
	ld.shared.u32 	%r90, [%r9+1536];
	add.s32 	%r22, %r90, %r89;
	ld.shared.u32 	%r91, [%r7];
	setp.ge.u32 	%p20, %r22, %r91;
	@%p20 bra 	$L__BB1_29;
	st.shared.u32 	[%r7], %r22;
$L__BB1_29:
	bar.sync 	0;
	ld.shared.u32 	%r92, [%r8+52];
	ld.shared.u32 	%r93, [%r9+1664];
	add.s32 	%r23, %r93, %r92;
	ld.shared.u32 	%r94, [%r7];
	setp.ge.u32 	%p21, %r23, %r94;
	@%p21 bra 	$L__BB1_31;
	st.shared.u32 	[%r7], %r23;
$L__BB1_31:
	bar.sync 	0;
	ld.shared.u32 	%r95, [%r8+56];
	ld.shared.u32 	%r96, [%r9+1792];
	add.s32 	%r24, %r96, %r95;
	ld.shared.u32 	%r97, [%r7];
	setp.ge.u32 	%p22, %r24, %r97;
	@%p22 bra 	$L__BB1_33;
	st.shared.u32 	[%r7], %r24;
$L__BB1_33:
	bar.sync 	0;
	ld.shared.u32 	%r98, [%r8+60];
	ld.shared.u32 	%r99, [%r9+1920];
	add.s32 	%r25, %r99, %r98;
	ld.shared.u32 	%r100, [%r7];
	setp.ge.u32 	%p23, %r25, %r100;
	@%p23 bra 	$L__BB1_35;
	st.shared.u32 	[%r7], %r25;
$L__BB1_35:
	bar.sync 	0;
	ld.shared.u32 	%r101, [%r8+64];
	ld.shared.u32 	%r102, [%r9+2048];
	add.s32 	%r26, %r102, %r101;
	ld.shared.u32 	%r103, [%r7];
	setp.ge.u32 	%p24, %r26, %r103;
	@%p24 bra 	$L__BB1_37;
	st.shared.u32 	[%r7], %r26;
$L__BB1_37:
	bar.sync 	0;
	ld.shared.u32 	%r104, [%r8+68];
	ld.shared.u32 	%r105, [%r9+2176];
	add.s32 	%r27, %r105, %r104;
	ld.shared.u32 	%r106, [%r7];
	setp.ge.u32 	%p25, %r27, %r106;
	@%p25 bra 	$L__BB1_39;
	st.shared.u32 	[%r7], %r27;
$L__BB1_39:
	bar.sync 	0;
	ld.shared.u32 	%r107, [%r8+72];
	ld.shared.u32 	%r108, [%r9+2304];
	add.s32 	%r28, %r108, %r107;
	ld.shared.u32 	%r109, [%r7];
	setp.ge.u32 	%p26, %r28, %r109;
	@%p26 bra 	$L__BB1_41;
	st.shared.u32 	[%r7], %r28;
$L__BB1_41:
	bar.sync 	0;
	ld.shared.u32 	%r110, [%r8+76];
	ld.shared.u32 	%r111, [%r9+2432];
	add.s32 	%r29, %r111, %r110;
	ld.shared.u32 	%r112, [%r7];
	setp.ge.u32 	%p27, %r29, %r112;
	@%p27 bra 	$L__BB1_43;
	st.shared.u32 	[%r7], %r29;
$L__BB1_43:
	bar.sync 	0;
	ld.shared.u32 	%r113, [%r8+80];
	ld.shared.u32 	%r114, [%r9+2560];
	add.s32 	%r30, %r114, %r113;
	ld.shared.u32 	%r115, [%r7];
	setp.ge.u32 	%p28, %r30, %r115;
	@%p28 bra 	$L__BB1_45;
	st.shared.u32 	[%r7], %r30;
$L__BB1_45:
	bar.sync 	0;
	ld.shared.u32 	%r116, [%r8+84];
	ld.shared.u32 	%r117, [%r9+2688];
	add.s32 	%r31, %r117, %r116;
	ld.shared.u32 	%r118, [%r7];
	setp.ge.u32 	%p29, %r31, %r118;
	@%p29 bra 	$L__BB1_47;
	st.shared.u32 	[%r7], %r31;
$L__BB1_47:
	bar.sync 	0;
	ld.shared.u32 	%r119, [%r8+88];
	ld.shared.u32 	%r120, [%r9+2816];
	add.s32 	%r32, %r120, %r119;
	ld.shared.u32 	%r121, [%r7];
	setp.ge.u32 	%p30, %r32, %r121;
	@%p30 bra 	$L__BB1_49;
	st.shared.u32 	[%r7], %r32;
$L__BB1_49:
	bar.sync 	0;
	ld.shared.u32 	%r122, [%r8+92];
	ld.shared.u32 	%r123, [%r9+2944];
	add.s32 	%r33, %r123, %r122;
	ld.shared.u32 	%r124, [%r7];
	setp.ge.u32 	%p31, %r33, %r124;
	@%p31 bra 	$L__BB1_51;
	st.shared.u32 	[%r7], %r33;
$L__BB1_51:
	bar.sync 	0;
	ld.shared.u32 	%r125, [%r8+96];
	ld.shared.u32 	%r126, [%r9+3072];
	add.s32 	%r34, %r126, %r125;
	ld.shared.u32 	%r127, [%r7];
	setp.ge.u32 	%p32, %r34, %r127;
	@%p32 bra 	$L__BB1_53;
	st.shared.u32 	[%r7], %r34;
$L__BB1_53:
	bar.sync 	0;
	ld.shared.u32 	%r128, [%r8+100];
	ld.shared.u32 	%r129, [%r9+3200];
	add.s32 	%r35, %r129, %r128;
	ld.shared.u32 	%r130, [%r7];
	setp.ge.u32 	%p33, %r35, %r130;
	@%p33 bra 	$L__BB1_55;
	st.shared.u32 	[%r7], %r35;
$L__BB1_55:
	bar.sync 	0;
	ld.shared.u32 	%r131, [%r8+104];
	ld.shared.u32 	%r132, [%r9+3328];
	add.s32 	%r36, %r132, %r131;
	ld.shared.u32 	%r133, [%r7];
	setp.ge.u32 	%p34, %r36, %r133;
	@%p34 bra 	$L__BB1_57;
	st.shared.u32 	[%r7], %r36;
$L__BB1_57:
	bar.sync 	0;
	ld.shared.u32 	%r134, [%r8+108];
	ld.shared.u32 	%r135, [%r9+3456];
	add.s32 	%r37, %r135, %r134;
	ld.shared.u32 	%r136, [%r7];
	setp.ge.u32 	%p35, %r37, %r136;
	@%p35 bra 	$L__BB1_59;
	st.shared.u32 	[%r7], %r37;
$L__BB1_59:
	bar.sync 	0;
	ld.shared.u32 	%r137, [%r8+112];
	ld.shared.u32 	%r138, [%r9+3584];
	add.s32 	%r38, %r138, %r137;
	ld.shared.u32 	%r139, [%r7];
	setp.ge.u32 	%p36, %r38, %r139;
	@%p36 bra 	$L__BB1_61;
	st.shared.u32 	[%r7], %r38;
$L__BB1_61:
	bar.sync 	0;
	ld.shared.u32 	%r140, [%r8+116];
	ld.shared.u32 	%r141, [%r9+3712];
	add.s32 	%r39, %r141, %r140;
	ld.shared.u32 	%r142, [%r7];
	setp.ge.u32 	%p37, %r39, %r142;
	@%p37 bra 	$L__BB1_63;
	st.shared.u32 	[%r7], %r39;
$L__BB1_63:
	bar.sync 	0;
	ld.shared.u32 	%r143, [%r8+120];
	ld.shared.u32 	%r144, [%r9+3840];
	add.s32 	%r40, %r144, %r143;
	ld.shared.u32 	%r145, [%r7];
	setp.ge.u32 	%p38, %r40, %r145;
	@%p38 bra 	$L__BB1_65;
	st.shared.u32 	[%r7], %r40;
$L__BB1_65:
	bar.sync 	0;
	ld.shared.u32 	%r146, [%r8+124];
	ld.shared.u32 	%r147, [%r9+3968];
	add.s32 	%r41, %r147, %r146;
	ld.shared.u32 	%r148, [%r7];
	setp.ge.u32 	%p39, %r41, %r148;
	@%p39 bra 	$L__BB1_67;
	st.shared.u32 	[%r7], %r41;
$L__BB1_67:
	bar.sync 	0;
	ld.shared.u32 	%r149, [%r7];
	st.global.u32 	[%rd1], %r149;
$L__BB1_68:
	ret;

}
	// .globl	_Z25CalculateLeadRowAndColumnPjjj
.visible .entry _Z25CalculateLeadRowAndColumnPjjj(
	.param .u64 .ptr .align 1 _Z25CalculateLeadRowAndColumnPjjj_param_0,
	.param .u32 _Z25CalculateLeadRowAndColumnPjjj_param_1,
	.param .u32 _Z25CalculateLeadRowAndColumnPjjj_param_2
)
{
	.reg .pred 	%p<70>;
	.reg .b32 	%r<293>;
	.reg .b64 	%rd<14>;
	// demoted variable
	.shared .align 4 .b8 _ZZ25CalculateLeadRowAndColumnPjjjE9leadBlock[4096];
	// demoted variable
	.shared .align 4 .b8 _ZZ25CalculateLeadRowAndColumnPjjjE8curBlock[4096];
	ld.param.u64 	%rd2, [_Z25CalculateLeadRowAndColumnPjjj_param_0];
	ld.param.u32 	%r75, [_Z25CalculateLeadRowAndColumnPjjj_param_1];
	ld.param.u32 	%r76, [_Z25CalculateLeadRowAndColumnPjjj_param_2];
	mov.u32 	%r1, %tid.y;
	shl.b32 	%r2, %r1, 5;
	mov.u32 	%r3, %tid.x;
	add.s32 	%r4, %r2, %r3;
	setp.gt.u32 	%p1, %r4, 1024;
	mov.u32 	%r5, %ctaid.x;
	setp.eq.s32 	%p2, %r5, %r76;
	or.pred  	%p3, %p1, %p2;
	@%p3 bra 	$L__BB2_133;
	cvta.to.global.u64 	%rd3, %rd2;
	mov.u32 	%r77, %ctaid.y;
	setp.ne.s32 	%p4, %r77, 0;
	setp.eq.s32 	%p5, %r77, 0;
	selp.b32 	%r78, %r76, %r5, %p5;
	selp.b32 	%r79, %r5, %r76, %p5;
	shl.b32 	%r80, %r79, 5;
	shl.b32 	%r81, %r78, 5;
	add.s32 	%r82, %r81, %r1;
	add.s32 	%r83, %r80, %r3;
	shl.b32 	%r84, %r76, 5;
	cvt.u64.u32 	%rd4, %r84;
	cvt.u64.u32 	%rd5, %r1;
	add.s64 	%rd6, %rd4, %rd5;
	cvt.u64.u32 	%rd7, %r75;
	cvt.u64.u32 	%rd8, %r3;
	add.s64 	%rd9, %rd4, %rd8;
	mad.lo.s64 	%rd10, %rd6, %rd7, %rd9;
	shl.b64 	%rd11, %rd10, 2;
	add.s64 	%rd12, %rd3, %rd11;
	ld.global.u32 	%r85, [%rd12];
	shl.b32 	%r86, %r4, 2;
	mov.u32 	%r87, _ZZ25CalculateLeadRowAndColumnPjjjE9leadBlock;
	add.s32 	%r88, %r87, %r86;
	st.shared.u32 	[%r88], %r85;
	mad.lo.s32 	%r89, %r82, %r75, %r83;
	mul.wide.u32 	%rd13, %r89, 4;
	add.s64 	%rd1, %rd3, %rd13;
	ld.global.u32 	%r90, [%rd1];
	mov.u32 	%r91, _ZZ25CalculateLeadRowAndColumnPjjjE8curBlock;
	add.s32 	%r6, %r91, %r86;
	st.shared.u32 	[%r6], %r90;
	bar.sync 	0;
	@%p4 bra 	$L__BB2_67;
	shl.b32 	%r192, %r3, 2;
	add.s32 	%r7, %r91, %r192;
	ld.shared.u32 	%r194, [%r7];
	shl.b32 	%r195, %r2, 2;
	add.s32 	%r8, %r87, %r195;
	ld.shared.u32 	%r197, [%r8];
	add.s32 	%r9, %r197, %r194;
	ld.shared.u32 	%r198, [%r6];
	setp.ge.u32 	%p38, %r9, %r198;
	@%p38 bra 	$L__BB2_4;
	st.shared.u32 	[%r6], %r9;
$L__BB2_4:
	bar.sync 	0;
	ld.shared.u32 	%r199, [%r7+128];
	ld.shared.u32 	%r200, [%r8+4];
	add.s32 	%r10, %r200, %r199;
	ld.shared.u32 	%r201, [%r6];
	setp.ge.u32 	%p39, %r10, %r201;
	@%p39 bra 	$L__BB2_6;
	st.shared.u32 	[%r6], %r10;
$L__BB2_6:
	bar.sync 	0;
	ld.shared.u32 	%r202, [%r7+256];
	ld.shared.u32 	%r203, [%r8+8];
	add.s32 	%r11, %r203, %r202;
	ld.shared.u32 	%r204, [%r6];
	setp.ge.u32 	%p40, %r11, %r204;
	@%p40 bra 	$L__BB2_8;
	st.shared.u32 	[%r6], %r11;
$L__BB2_8:
	bar.sync 	0;
	ld.shared.u32 	%r205, [%r7+384];
	ld.shared.u32 	%r206, [%r8+12];
	add.s32 	%r12, %r206, %r205;
	ld.shared.u32 	%r207, [%r6];
	setp.ge.u32 	%p41, %r12, %r207;
	@%p41 bra 	$L__BB2_10;
	st.shared.u32 	[%r6], %r12;
$L__BB2_10:
	bar.sync 	0;
	ld.shared.u32 	%r208, [%r7+512];
	ld.shared.u32 	%r209, [%r8+16];
	add.s32 	%r13, %r209, %r208;
	ld.shared.u32 	%r210, [%r6];
	setp.ge.u32 	%p42, %r13, %r210;
	@%p42 bra 	$L__BB2_12;
	st.shared.u32 	[%r6], %r13;
$L__BB2_12:
	bar.sync 	0;
	ld.shared.u32 	%r211, [%r7+640];
	ld.shared.u32 	%r212, [%r8+20];
	add.s32 	%r14, %r212, %r211;
	ld.shared.u32 	%r213, [%r6];
	setp.ge.u32 	%p43, %r14, %r213;
	@%p43 bra 	$L__BB2_14;
	st.shared.u32 	[%r6], %r14;
$L__BB2_14:
	bar.sync 	0;
	ld.shared.u32 	%r214, [%r7+768];
	ld.shared.u32 	%r215, [%r8+24];
	add.s32 	%r15, %r215, %r214;
	ld.shared.u32 	%r216, [%r6];
	setp.ge.u32 	%p44, %r15, %r216;
	@%p44 bra 	$L__BB2_16;
	st.shared.u32 	[%r6], %r15;
$L__BB2_16:
	bar.sync 	0;
	ld.shared.u32 	%r217, [%r7+896];
	ld.shared.u32 	%r218, [%r8+28];
	add.s32 	%r16, %r218, %r217;
	ld.shared.u32 	%r219, [%r6];
	setp.ge.u32 	%p45, %r16, %r219;
	@%p45 bra 	$L__BB2_18;
	st.shared.u32 	[%r6], %r16;
$L__BB2_18:
	bar.sync 	0;
	ld.shared.u32 	%r220, [%r7+1024];
	ld.shared.u32 	%r221, [%r8+32];
	add.s32 	%r17, %r221, %r220;
	ld.shared.u32 	%r222, [%r6];
	setp.ge.u32 	%p46, %r17, %r222;
	@%p46 bra 	$L__BB2_20;
	st.shared.u32 	[%r6], %r17;
$L__BB2_20:
	bar.sync 	0;
	ld.shared.u32 	%r223, [%r7+1152];
	ld.shared.u32 	%r224, [%r8+36];
	add.s32 	%r18, %r224, %r223;
	ld.shared.u32 	%r225, [%r6];
	setp.ge.u32 	%p47, %r18, %r225;
	@%p47 bra 	$L__BB2_22;
	st.shared.u32 	[%r6], %r18;
$L__BB2_22:
	bar.sync 	0;
	ld.shared.u32 	%r226, [%r7+1280];
	ld.shared.u32 	%r227, [%r8+40];
	add.s32 	%r19, %r227, %r226;
	ld.shared.u32 	%r228, [%r6];
	setp.ge.u32 	%p48, %r19, %r228;
	@%p48 bra 	$L__BB2_24;
	st.shared.u32 	[%r6], %r19;
$L__BB2_24:
	bar.sync 	0;
	ld.shared.u32 	%r229, [%r7+1408];
	ld.shared.u32 	%r230, [%r8+44];
	add.s32 	%r20, %r230, %r229;
	ld.shared.u32 	%r231, [%r6];
	setp.ge.u32 	%p49, %r20, %r231;
	@%p49 bra 	$L__BB2_26;
	st.shared.u32 	[%r6], %r20;
$L__BB2_26:
	bar.sync 	0;
	ld.shared.u32 	%r232, [%r7+1536];
	ld.shared.u32 	%r233, [%r8+48];
	add.s32 	%r21, %r233, %r232;
	ld.shared.u32 	%r234, [%r6];
	setp.ge.u32 	%p50, %r21, %r234;
	@%p50 bra 	$L__BB2_28;
	st.shared.u32 	[%r6], %r21;
$L__BB2_28:
	bar.sync 	0;
	ld.shared.u32 	%r235, [%r7+1664];
	ld.shared.u32 	%r236, [%r8+52];
	add.s32 	%r22, %r236, %r235;
	ld.shared.u32 	%r237, [%r6];
	setp.ge.u32 	%p51, %r22, %r237;
	@%p51 bra 	$L__BB2_30;
	st.shared.u32 	[%r6], %r22;
$L__BB2_30:
	bar.sync 	0;
	ld.shared.u32 	%r238, [%r7+1792];
	ld.shared.u32 	%r239, [%r8+56];
	add.s32 	%r23, %r239, %r238;
	ld.shared.u32 	%r240, [%r6];
	setp.ge.u32 	%p52, %r23, %r240;
	@%p52 bra 	$L__BB2_32;
	st.shared.u32 	[%r6], %r23;
$L__BB2_32:
	bar.sync 	0;
	ld.shared.u32 	%r241, [%r7+1920];
	ld.shared.u32 	%r242, [%r8+60];
	add.s32 	%r24, %r242, %r241;
	ld.shared.u32 	%r243, [%r6];
	setp.ge.u32 	%p53, %r24, %r243;
	@%p53 bra 	$L__BB2_34;
	st.shared.u32 	[%r6], %r24;
$L__BB2_34:
	bar.sync 	0;
	ld.shared.u32 	%r244, [%r7+2048];
	ld.shared.u32 	%r245, [%r8+64];
	add.s32 	%r25, %r245, %r244;
	ld.shared.u32 	%r246, [%r6];
	setp.ge.u32 	%p54, %r25, %r246;
	@%p54 bra 	$L__BB2_36;
	st.shared.u32 	[%r6], %r25;
$L__BB2_36:
	bar.sync 	0;
	ld.shared.u32 	%r247, [%r7+2176];
	ld.shared.u32 	%r248, [%r8+68];
	add.s32 	%r26, %r248, %r247;
	ld.shared.u32 	%r249, [%r6];
	setp.ge.u32 	%p55, %r26, %r249;
	@%p55 bra 	$L__BB2_38;
	st.shared.u32 	[%r6], %r26;
$L__BB2_38:
	bar.sync 	0;
	ld.shared.u32 	%r250, [%r7+2304];
	ld.shared.u32 	%r251, [%r8+72];
	add.s32 	%r27, %r251, %r250;
	ld.shared.u32 	%r252, [%r6];
	setp.ge.u32 	%p56, %r27, %r252;
	@%p56 bra 	$L__BB2_40;
	st.shared.u32 	[%r6], %r27;
$L__BB2_40:
	bar.sync 	0;
	ld.shared.u32 	%r253, [%r7+2432];
	ld.shared.u32 	%r254, [%r8+76];
	add.s32 	%r28, %r254, %r253;
	ld.shared.u32 	%r255, [%r6];
	setp.ge.u32 	%p57, %r28, %r255;
	@%p57 bra 	$L__BB2_42;
	st.shared.u32 	[%r6], %r28;
$L__BB2_42:
	bar.sync 	0;
	ld.shared.u32 	%r256, [%r7+2560];
	ld.shared.u32 	%r257, [%r8+80];
	add.s32 	%r29, %r257, %r256;
	ld.shared.u32 	%r258, [%r6];
	setp.ge.u32 	%p58, %r29, %r258;
	@%p58 bra 	$L__BB2_44;
	st.shared.u32 	[%r6], %r29;
$L__BB2_44:
	bar.sync 	0;
	ld.shared.u32 	%r259, [%r7+2688];
	ld.shared.u32 	%r260, [%r8+84];
	add.s32 	%r30, %r260, %r259;
	ld.shared.u32 	%r261, [%r6];
	setp.ge.u32 	%p59, %r30, %r261;
	@%p59 bra 	$L__BB2_46;
	st.shared.u32 	[%r6], %r30;
$L__BB2_46:
	bar.sync 	0;
	ld.shared.u32 	%r262, [%r7+2816];
	ld.shared.u32 	%r263, [%r8+88];
	add.s32 	%r31, %r263, %r262;
	ld.shared.u32 	%r264, [%r6];
	setp.ge.u32 	%p60, %r31, %r264;
	@%p60 bra 	$L__BB2_48;
	st.shared.u32 	[%r6], %r31;
$L__BB2_48:
	bar.sync 	0;
	ld.shared.u32 	%r265, [%r7+2944];
	ld.shared.u32 	%r266, [%r8+92];
	add.s32 	%r32, %r266, %r265;
	ld.shared.u32 	%r267, [%r6];
	setp.ge.u32 	%p61, %r32, %r267;
	@%p61 bra 	$L__BB2_50;
	st.shared.u32 	[%r6], %r32;
$L__BB2_50:
	bar.sync 	0;
	ld.shared.u32 	%r268, [%r7+3072];
	ld.shared.u32 	%r269, [%r8+96];
	add.s32 	%r33, %r269, %r268;
	ld.shared.u32 	%r270, [%r6];
	setp.ge.u32 	%p62, %r33, %r270;
	@%p62 bra 	$L__BB2_52;
	st.shared.u32 	[%r6], %r33;
$L__BB2_52:
	bar.sync 	0;
	ld.shared.u32 	%r271, [%r7+3200];
	ld.shared.u32 	%r272, [%r8+100];
	add.s32 	%r34, %r272, %r271;
	ld.shared.u32 	%r273, [%r6];
	setp.ge.u32 	%p63, %r34, %r273;
	@%p63 bra 	$L__BB2_54;
	st.shared.u32 	[%r6], %r34;
$L__BB2_54:
	bar.sync 	0;
	ld.shared.u32 	%r274, [%r7+3328];
	ld.shared.u32 	%r275, [%r8+104];
	add.s32 	%r35, %r275, %r274;
	ld.shared.u32 	%r276, [%r6];
	setp.ge.u32 	%p64, %r35, %r276;
	@%p64 bra 	$L__BB2_56;
	st.shared.u32 	[%r6], %r35;
$L__BB2_56:
	bar.sync 	0;
	ld.shared.u32 	%r277, [%r7+3456];
	ld.shared.u32 	%r278, [%r8+108];
	add.s32 	%r36, %r278, %r277;
	ld.shared.u32 	%r279, [%r6];
	setp.ge.u32 	%p65, %r36, %r279;
	@%p65 bra 	$L__BB2_58;
	st.shared.u32 	[%r6], %r36;
$L__BB2_58:
	bar.sync 	0;
	ld.shared.u32 	%r280, [%r7+3584];
	ld.shared.u32 	%r281, [%r8+112];
	add.s32 	%r37, %r281, %r280;
	ld.shared.u32 	%r282, [%r6];
	setp.ge.u32 	%p66, %r37, %r282;
	@%p66 bra 	$L__BB2_60;
	st.shared.u32 	[%r6], %r37;
$L__BB2_60:
	bar.sync 	0;
	ld.shared.u32 	%r283, [%r7+3712];
	ld.shared.u32 	%r284, [%r8+116];
	add.s32 	%r38, %r284, %r283;
	ld.shared.u32 	%r285, [%r6];
	setp.ge.u32 	%p67, %r38, %r285;
	@%p67 bra 	$L__BB2_62;
	st.shared.u32 	[%r6], %r38;
$L__BB2_62:
	bar.sync 	0;
	ld.shared.u32 	%r286, [%r7+3840];
	ld.shared.u32 	%r287, [%r8+120];
	add.s32 	%r39, %r287, %r286;
	ld.shared.u32 	%r288, [%r6];
	setp.ge.u32 	%p68, %r39, %r288;
	@%p68 bra 	$L__BB2_64;
	st.shared.u32 	[%r6], %r39;
$L__BB2_64:
	bar.sync 	0;
	ld.shared.u32 	%r289, [%r7+3968];
	ld.shared.u32 	%r290, [%r8+124];
	add.s32 	%r40, %r290, %r289;
	ld.shared.u32 	%r291, [%r6];
	setp.ge.u32 	%p69, %r40, %r291;
	@%p69 bra 	$L__BB2_66;
	st.shared.u32 	[%r6], %r40;
$L__BB2_66:
	bar.sync 	0;
	bra.uni 	$L__BB2_132;
$L__BB2_67:
	shl.b32 	%r92, %r2, 2;
	add.s32 	%r41, %r91, %r92;
	ld.shared.u32 	%r94, [%r41];
	shl.b32 	%r95, %r3, 2;
	add.s32 	%r42, %r87, %r95;
	ld.shared.u32 	%r97, [%r42];
	add.s32 	%r43, %r97, %r94;
	ld.shared.u32 	%r98, [%r6];
	setp.ge.u32 	%p6, %r43, %r98;
	@%p6 bra 	$L__BB2_69;
	st.shared.u32 	[%r6], %r43;
$L__BB2_69:
	bar.sync 	0;
	ld.shared.u32 	%r99, [%r41+4];
	ld.shared.u32 	%r100, [%r42+128];
	add.s32 	%r44, %r100, %r99;
	ld.shared.u32 	%r101, [%r6];
	setp.ge.u32 	%p7, %r44, %r101;
	@%p7 bra 	$L__BB2_71;
	st.shared.u32 	[%r6], %r44;
$L__BB2_71:
	bar.sync 	0;
	ld.shared.u32 	%r102, [%r41+8];
	ld.shared.u32 	%r103, [%r42+256];
	add.s32 	%r45, %r103, %r102;
	ld.shared.u32 	%r104, [%r6];
	setp.ge.u32 	%p8, %r45, %r104;
	@%p8 bra 	$L__BB2_73;
	st.shared.u32 	[%r6], %r45;
$L__BB2_73:
	bar.sync 	0;
	ld.shared.u32 	%r105, [%r41+12];
	ld.shared.u32 	%r106, [%r42+384];
	add.s32 	%r46, %r106, %r105;
	ld.shared.u32 	%r107, [%r6];
	setp.ge.u32 	%p9, %r46, %r107;
	@%p9 bra 	$L__BB2_75;
	st.shared.u32 	[%r6], %r46;
$L__BB2_75:
	bar.sync 	0;
	ld.shared.u32 	%r108, [%r41+16];
	ld.shared.u32 	%r109, [%r42+512];
	add.s32 	%r47, %r109, %r108;
	ld.shared.u32 	%r110, [%r6];
	setp.ge.u32 	%p10, %r47, %r110;
	@%p10 bra 	$L__BB2_77;
	st.shared.u32 	[%r6], %r47;
$L__BB2_77:
	bar.sync 	0;
	ld.shared.u32 	%r111, [%r41+20];
	ld.shared.u32 	%r112, [%r42+640];
	add.s32 	%r48, %r112, %r111;
	ld.shared.u32 	%r113, [%r6];
	setp.ge.u32 	%p11, %r48, %r113;
	@%p11 bra 	$L__BB2_79;
	st.shared.u32 	[%r6], %r48;
$L__BB2_79:
	bar.sync 	0;
	ld.shared.u32 	%r114, [%r41+24];
	ld.shared.u32 	%r115, [%r42+768];
	add.s32 	%r49, %r115, %r114;
	ld.shared.u32 	%r116, [%r6];
	setp.ge.u32 	%p12, %r49, %r116;
	@%p12 bra 	$L__BB2_81;
	st.shared.u32 	[%r6], %r49;
$L__BB2_81:
	bar.sync 	0;
	ld.shared.u32 	%r117, [%r41+28];
	ld.shared.u32 	%r118, [%r42+896];
	add.s32 	%r50, %r118, %r117;
	ld.shared.u32 	%r119, [%r6];
	setp.ge.u32 	%p13, %r50, %r119;
	@%p13 bra 	$L__BB2_83;
	st.shared.u32 	[%r6], %r50;
$L__BB2_83:
	bar.sync 	0;
	ld.shared.u32 	%r120, [%r41+32];
	ld.shared.u32 	%r121, [%r42+1024];
	add.s32 	%r51, %r121, %r120;
	ld.shared.u32 	%r122, [%r6];
	setp.ge.u32 	%p14, %r51, %r122;
	@%p14 bra 	$L__BB2_85;
	st.shared.u32 	[%r6], %r51;
$L__BB2_85:
	bar.sync 	0;
	ld.shared.u32 	%r123, [%r41+36];
	ld.shared.u32 	%r124, [%r42+1152];
	add.s32 	%r52, %r124, %r123;
	ld.shared.u32 	%r125, [%r6];
	setp.ge.u32 	%p15, %r52, %r125;
	@%p15 bra 	$L__BB2_87;
	st.shared.u32 	[%r6], %r52;
$L__BB2_87:
	bar.sync 	0;
	ld.shared.u32 	%r126, [%r41+40];
	ld.shared.u32 	%r127, [%r42+1280];
	add.s32 	%r53, %r127, %r126;
	ld.shared.u32 	%r128, [%r6];
	setp.ge.u32 	%p16, %r53, %r128;
	@%p16 bra 	$L__BB2_89;
	st.shared.u32 	[%r6], %r53;
$L__BB2_89:
	bar.sync 	0;
	ld.shared.u32 	%r129, [%r41+44];
	ld.shared.u32 	%r130, [%r42+1408];
	add.s32 	%r54, %r130, %r129;
	ld.shared.u32 	%r131, [%r6];
	setp.ge.u32 	%p17, %r54, %r131;
	@%p17 bra 	$L__BB2_91;
	st.shared.u32 	[%r6], %r54;
$L__BB2_91:
	bar.sync 	0;
	ld.shared.u32 	%r132, [%r41+48];
	ld.shared.u32 	%r133, [%r42+1536];
	add.s32 	%r55, %r133, %r132;
	ld.shared.u32 	%r134, [%r6];
	setp.ge.u32 	%p18, %r55, %r134;
	@%p18 bra 	$L__BB2_93;
	st.shared.u32 	[%r6], %r55;
$L__BB2_93:
	bar.sync 	0;
	ld.shared.u32 	%r135, [%r41+52];
	ld.shared.u32 	%r136, [%r42+1664];
	add.s32 	%r56, %r136, %r135;
	ld.shared.u32 	%r137, [%r6];
	setp.ge.u32 	%p19, %r56, %r137;
	@%p19 bra 	$L__BB2_95;
	st.shared.u32 	[%r6], %r56;
$L__BB2_95:
	bar.sync 	0;
	ld.shared.u32 	%r138, [%r41+56];
	ld.shared.u32 	%r139, [%r42+1792];
	add.s32 	%r57, %r139, %r138;
	ld.shared.u32 	%r140, [%r6];
	setp.ge.u32 	%p20, %r57, %r140;
	@%p20 bra 	$L__BB2_97;
	st.shared.u32 	[%r6], %r57;
$L__BB2_97:
	bar.sync 	0;
	ld.shared.u32 	%r141, [%r41+60];
	ld.shared.u32 	%r142, [%r42+1920];
	add.s32 	%r58, %r142, %r141;
	ld.shared.u32 	%r143, [%r6];
	setp.ge.u32 	%p21, %r58, %r143;
	@%p21 bra 	$L__BB2_99;
	st.shared.u32 	[%r6], %r58;
$L__BB2_99:
	bar.sync 	0;
	ld.shared.u32 	%r144, [%r41+64];
	ld.shared.u32 	%r145, [%r42+2048];
	add.s32 	%r59, %r145, %r144;
	ld.shared.u32 	%r146, [%r6];
	setp.ge.u32 	%p22, %r59, %r146;
	@%p22 bra 	$L__BB2_101;
	st.shared.u32 	[%r6], %r59;
$L__BB2_101:
	bar.sync 	0;
	ld.shared.u32 	%r147, [%r41+68];
	ld.shared.u32 	%r148, [%r42+2176];
	add.s32 	%r60, %r148, %r147;
	ld.shared.u32 	%r149, [%r6];
	setp.ge.u32 	%p23, %r60, %r149;
	@%p23 bra 	$L__BB2_103;
	st.shared.u32 	[%r6], %r60;
$L__BB2_103:
	bar.sync 	0;
	ld.shared.u32 	%r150, [%r41+72];
	ld.shared.u32 	%r151, [%r42+2304];
	add.s32 	%r61, %r151, %r150;
	ld.shared.u32 	%r152, [%r6];
	setp.ge.u32 	%p24, %r61, %r152;
	@%p24 bra 	$L__BB2_105;
	st.shared.u32 	[%r6], %r61;
$L__BB2_105:
	bar.sync 	0;
	ld.shared.u32 	%r153, [%r41+76];
	ld.shared.u32 	%r154, [%r42+2432];
	add.s32 	%r62, %r154, %r153;
	ld.shared.u32 	%r155, [%r6];
	setp.ge.u32 	%p25, %r62, %r155;
	@%p25 bra 	$L__BB2_107;
	st.shared.u32 	[%r6], %r62;
$L__BB2_107:
	bar.sync 	0;
	ld.shared.u32 	%r156, [%r41+80];
	ld.shared.u32 	%r157, [%r42+2560];
	add.s32 	%r63, %r157, %r156;
	ld.shared.u32 	%r158, [%r6];
	setp.ge.u32 	%p26, %r63, %r158;
	@%p26 bra 	$L__BB2_109;
	st.shared.u32 	[%r6], %r63;
$L__BB2_109:
	bar.sync 	0;
	ld.shared.u32 	%r159, [%r41+84];
	ld.shared.u32 	%r160, [%r42+2688];
	add.s32 	%r64, %r160, %r159;
	ld.shared.u32 	%r161, [%r6];
	setp.ge.u32 	%p27, %r64, %r161;
	@%p27 bra 	$L__BB2_111;
	st.shared.u32 	[%r6], %r64;
$L__BB2_111:
	bar.sync 	0;
	ld.shared.u32 	%r162, [%r41+88];
	ld.shared.u32 	%r163, [%r42+2816];
	add.s32 	%r65, %r163, %r162;
	ld.shared.u32 	%r164, [%r6];
	setp.ge.u32 	%p28, %r65, %r164;
	@%p28 bra 	$L__BB2_113;
	st.shared.u32 	[%r6], %r65;
$L__BB2_113:
	bar.sync 	0;
	ld.shared.u32 	%r165, [%r41+92];
	ld.shared.u32 	%r166, [%r42+2944];
	add.s32 	%r66, %r166, %r165;
	ld.shared.u32 	%r167, [%r6];
	setp.ge.u32 	%p29, %r66, %r167;
	@%p29 bra 	$L__BB2_115;
	st.shared.u32 	[%r6], %r66;
$L__BB2_115:
	bar.sync 	0;
	ld.shared.u32 	%r168, [%r41+96];
	ld.shared.u32 	%r169, [%r42+3072];
	add.s32 	%r67, %r169, %r168;
	ld.shared.u32 	%r170, [%r6];
	setp.ge.u32 	%p30, %r67, %r170;
	@%p30 bra 	$L__BB2_117;
	st.shared.u32 	[%r6], %r67;
$L__BB2_117:
	bar.sync 	0;
	ld.shared.u32 	%r171, [%r41+100];
	ld.shared.u32 	%r172, [%r42+3200];
	add.s32 	%r68, %r172, %r171;
	ld.shared.u32 	%r173, [%r6];
	setp.ge.u32 	%p31, %r68, %r173;
	@%p31 bra 	$L__BB2_119;
	st.shared.u32 	[%r6], %r68;
$L__BB2_119:
	bar.sync 	0;
	ld.shared.u32 	%r174, [%r41+104];
	ld.shared.u32 	%r175, [%r42+3328];
	add.s32 	%r69, %r175, %r174;
	ld.shared.u32 	%r176, [%r6];
	setp.ge.u32 	%p32, %r69, %r176;
	@%p32 bra 	$L__BB2_121;
	st.shared.u32 	[%r6], %r69;
$L__BB2_121:
	bar.sync 	0;
	ld.shared.u32 	%r177, [%r41+108];
	ld.shared.u32 	%r178, [%r42+3456];
	add.s32 	%r70, %r178, %r177;
	ld.shared.u32 	%r179, [%r6];
	setp.ge.u32 	%p33, %r70, %r179;
	@%p33 bra 	$L__BB2_123;
	st.shared.u32 	[%r6], %r70;
$L__BB2_123:
	bar.sync 	0;
	ld.shared.u32 	%r180, [%r41+112];
	ld.shared.u32 	%r181, [%r42+3584];
	add.s32 	%r71, %r181, %r180;
	ld.shared.u32 	%r182, [%r6];
	setp.ge.u32 	%p34, %r71, %r182;
	@%p34 bra 	$L__BB2_125;
	st.shared.u32 	[%r6], %r71;
$L__BB2_125:
	bar.sync 	0;
	ld.shared.u32 	%r183, [%r41+116];
	ld.shared.u32 	%r184, [%r42+3712];
	add.s32 	%r72, %r184, %r183;
	ld.shared.u32 	%r185, [%r6];
	setp.ge.u32 	%p35, %r72, %r185;
	@%p35 bra 	$L__BB2_127;
	st.shared.u32 	[%r6], %r72;
$L__BB2_127:
	bar.sync 	0;
	ld.shared.u32 	%r186, [%r41+120];
	ld.shared.u32 	%r187, [%r42+3840];
	add.s32 	%r73, %r187, %r186;
	ld.shared.u32 	%r188, [%r6];
	setp.ge.u32 	%p36, %r73, %r188;
	@%p36 bra 	$L__BB2_129;
	st.shared.u32 	[%r6], %r73;
$L__BB2_129:
	bar.sync 	0;
	ld.shared.u32 	%r189, [%r41+124];
	ld.shared.u32 	%r190, [%r42+3968];
	add.s32 	%r74, %r190, %r189;
	ld.shared.u32 	%r191, [%r6];
	setp.ge.u32 	%p37, %r74, %r191;
	@%p37 bra 	$L__BB2_131;
	st.shared.u32 	[%r6], %r74;
$L__BB2_131:
	bar.sync 	0;
$L__BB2_132:
	ld.shared.u32 	%r292, [%r6];
	st.global.u32 	[%rd1], %r292;
$L__BB2_133:
	ret;

}
	// .globl	_Z19CalculateRestBlocksPjjj
.visible .entry _Z19CalculateRestBlocksPjjj(
	.param .u64 .ptr .align 1 _Z19CalculateRestBlocksPjjj_param_0,
	.param .u32 _Z19CalculateRestBlocksPjjj_param_1,
	.param .u32 _Z19CalculateRestBlocksPjjj_param_2
)
{
	.reg .pred 	%p<36>;
	.reg .b32 	%r<159>;
	.reg .b64 	%rd<19>;
	// demoted variable
	.shared .align 4 .b8 _ZZ19CalculateRestBlocksPjjjE7leadRow[4096];
	// demoted variable
	.shared .align 4 .b8 _ZZ19CalculateRestBlocksPjjjE7leadCol[4096];
	// demoted variable
	.shared .align 4 .b8 _ZZ19CalculateRestBlocksPjjjE8curBlock[4096];
	ld.param.u64 	%rd2, [_Z19CalculateRestBlocksPjjj_param_0];
	ld.param.u32 	%r38, [_Z19CalculateRestBlocksPjjj_param_1];
	ld.param.u32 	%r39, [_Z19CalculateRestBlocksPjjj_param_2];
	mov.u32 	%r1, %ctaid.x;
	setp.eq.s32 	%p1, %r1, %r39;
	mov.u32 	%r2, %ctaid.y;
	setp.eq.s32 	%p2, %r2, %r39;
	or.pred  	%p3, %p1, %p2;
	@%p3 bra 	$L__BB3_66;
	cvta.to.global.u64 	%rd3, %rd2;
	shl.b32 	%r40, %r2, 5;
	shl.b32 	%r41, %r1, 5;
	mov.u32 	%r42, %tid.y;
	mov.u32 	%r43, %tid.x;
	add.s32 	%r44, %r40, %r42;
	add.s32 	%r45, %r41, %r43;
	shl.b32 	%r46, %r39, 5;
	cvt.u64.u32 	%rd4, %r46;
	cvt.u64.u32 	%rd5, %r42;
	add.s64 	%rd6, %rd4, %rd5;
	cvt.u64.u32 	%rd7, %r38;
	cvt.u64.u32 	%rd8, %r45;
	mad.lo.s64 	%rd9, %rd6, %rd7, %rd8;
	shl.b64 	%rd10, %rd9, 2;
	add.s64 	%rd11, %rd3, %rd10;
	ld.global.u32 	%r47, [%rd11];
	shl.b32 	%r48, %r42, 5;
	add.s32 	%r49, %r48, %r43;
	shl.b32 	%r50, %r49, 2;
	mov.u32 	%r51, _ZZ19CalculateRestBlocksPjjjE7leadRow;
	add.s32 	%r52, %r51, %r50;
	st.shared.u32 	[%r52], %r47;
	mul.lo.s32 	%r53, %r38, %r44;
	cvt.u64.u32 	%rd12, %r53;
	cvt.u64.u32 	%rd13, %r43;
	add.s64 	%rd14, %rd12, %rd13;
	add.s64 	%rd15, %rd14, %rd4;
	shl.b64 	%rd16, %rd15, 2;
	add.s64 	%rd17, %rd3, %rd16;
	ld.global.u32 	%r54, [%rd17];
	mov.u32 	%r55, _ZZ19CalculateRestBlocksPjjjE7leadCol;
	add.s32 	%r56, %r55, %r50;
	st.shared.u32 	[%r56], %r54;
	add.s32 	%r57, %r53, %r45;
	mul.wide.u32 	%rd18, %r57, 4;
	add.s64 	%rd1, %rd3, %rd18;
	ld.global.u32 	%r58, [%rd1];
	mov.u32 	%r59, _ZZ19CalculateRestBlocksPjjjE8curBlock;
	add.s32 	%r3, %r59, %r50;
	st.shared.u32 	[%r3], %r58;
	bar.sync 	0;
	shl.b32 	%r60, %r42, 7;
	add.s32 	%r4, %r55, %r60;
	ld.shared.u32 	%r61, [%r4];
	shl.b32 	%r62, %r43, 2;
	add.s32 	%r5, %r51, %r62;
	ld.shared.u32 	%r63, [%r5];
	add.s32 	%r6, %r63, %r61;
	ld.shared.u32 	%r64, [%r3];
	setp.ge.u32 	%p4, %r6, %r64;
	@%p4 bra 	$L__BB3_3;
	st.shared.u32 	[%r3], %r6;
$L__BB3_3:
	bar.sync 	0;
	ld.shared.u32 	%r65, [%r4+4];
	ld.shared.u32 	%r66, [%r5+128];
	add.s32 	%r7, %r66, %r65;
	ld.shared.u32 	%r67, [%r3];
	setp.ge.u32 	%p5, %r7, %r67;
	@%p5 bra 	$L__BB3_5;
	st.shared.u32 	[%r3], %r7;
$L__BB3_5:
	bar.sync 	0;
	ld.shared.u32 	%r68, [%r4+8];
	ld.shared.u32 	%r69, [%r5+256];
	add.s32 	%r8, %r69, %r68;
	ld.shared.u32 	%r70, [%r3];
	setp.ge.u32 	%p6, %r8, %r70;
	@%p6 bra 	$L__BB3_7;
	st.shared.u32 	[%r3], %r8;
$L__BB3_7:
	bar.sync 	0;
	ld.shared.u32 	%r71, [%r4+12];
	ld.shared.u32 	%r72, [%r5+384];
	add.s32 	%r9, %r72, %r71;
	ld.shared.u32 	%r73, [%r3];
	setp.ge.u32 	%p7, %r9, %r73;
	@%p7 bra 	$L__BB3_9;
	st.shared.u32 	[%r3], %r9;
$L__BB3_9:
	bar.sync 	0;
	ld.shared.u32 	%r74, [%r4+16];
	ld.shared.u32 	%r75, [%r5+512];
	add.s32 	%r10, %r75, %r74;
	ld.shared.u32 	%r76, [%r3];
	setp.ge.u32 	%p8, %r10, %r76;
	@%p8 bra 	$L__BB3_11;
	st.shared.u32 	[%r3], %r10;
$L__BB3_11:
	bar.sync 	0;
	ld.shared.u32 	%r77, [%r4+20];
	ld.shared.u32 	%r78, [%r5+640];
	add.s32 	%r11, %r78, %r77;
	ld.shared.u32 	%r79, [%r3];
	setp.ge.u32 	%p9, %r11, %r79;
	@%p9 bra 	$L__BB3_13;
	st.shared.u32 	[%r3], %r11;
$L__BB3_13:
	bar.sync 	0;
	ld.shared.u32 	%r80, [%r4+24];
	ld.shared.u32 	%r81, [%r5+768];
	add.s32 	%r12, %r81, %r80;
	ld.shared.u32 	%r82, [%r3];
	setp.ge.u32 	%p10, %r12, %r82;
	@%p10 bra 	$L__BB3_15;
	st.shared.u32 	[%r3], %r12;
$L__BB3_15:
	bar.sync 	0;
	ld.shared.u32 	%r83, [%r4+28];
	ld.shared.u32 	%r84, [%r5+896];
	add.s32 	%r13, %r84, %r83;
	ld.shared.u32 	%r85, [%r3];
	setp.ge.u32 	%p11, %r13, %r85;
	@%p11 bra 	$L__BB3_17;
	st.shared.u32 	[%r3], %r13;
$L__BB3_17:
	bar.sync 	0;
	ld.shared.u32 	%r86, [%r4+32];
	ld.shared.u32 	%r87, [%r5+1024];
	add.s32 	%r14, %r87, %r86;
	ld.shared.u32 	%r88, [%r3];
	setp.ge.u32 	%p12, %r14, %r88;
	@%p12 bra 	$L__BB3_19;
	st.shared.u32 	[%r3], %r14;
$L__BB3_19:
	bar.sync 	0;
	ld.shared.u32 	%r89, [%r4+36];
	ld.shared.u32 	%r90, [%r5+1152];
	add.s32 	%r15, %r90, %r89;
	ld.shared.u32 	%r91, [%r3];
	setp.ge.u32 	%p13, %r15, %r91;
	@%p13 bra 	$L__BB3_21;
	st.shared.u32 	[%r3], %r15;
$L__BB3_21:
	bar.sync 	0;
	ld.shared.u32 	%r92, [%r4+40];
	ld.shared.u32 	%r93, [%r5+1280];
	add.s32 	%r16, %r93, %r92;
	ld.shared.u32 	%r94, [%r3];
	setp.ge.u32 	%p14, %r16, %r94;
	@%p14 bra 	$L__BB3_23;
	st.shared.u32 	[%r3], %r16;
$L__BB3_23:
	bar.sync 	0;
	ld.shared.u32 	%r95, [%r4+44];
	ld.shared.u32 	%r96, [%r5+1408];
	add.s32 	%r17, %r96, %r95;
	ld.shared.u32 	%r97, [%r3];
	setp.ge.u32 	%p15, %r17, %r97;
	@%p15 bra 	$L__BB3_25;
	st.shared.u32 	[%r3], %r17;
$L__BB3_25:
	bar.sync 	0;
	ld.shared.u32 	%r98, [%r4+48];
	ld.shared.u32 	%r99, [%r5+1536];
	add.s32 	%r18, %r99, %r98;
	ld.shared.u32 	%r100, [%r3];
	setp.ge.u32 	%p16, %r18, %r100;
	@%p16 bra 	$L__BB3_27;
	st.shared.u32 	[%r3], %r18;
$L__BB3_27:
	bar.sync 	0;
	ld.shared.u32 	%r101, [%r4+52];
	ld.shared.u32 	%r102, [%r5+1664];
	add.s32 	%r19, %r102, %r101;
	ld.shared.u32 	%r103, [%r3];
	setp.ge.u32 	%p17, %r19, %r103;
	@%p17 bra 	$L__BB3_29;
	st.shared.u32 	[%r3], %r19;
$L__BB3_29:
	bar.sync 	0;
	ld.shared.u32 	%r104, [%r4+56];
	ld.shared.u32 	%r105, [%r5+1792];
	add.s32 	%r20, %r105, %r104;
	ld.shared.u32 	%r106, [%r3];
	setp.ge.u32 	%p18, %r20, %r106;
	@%p18 bra 	$L__BB3_31;
	st.shared.u32 	[%r3], %r20;
$L__BB3_31:
	bar.sync 	0;
	ld.shared.u32 	%r107, [%r4+60];
	ld.shared.u32 	%r108, [%r5+1920];
	add.s32 	%r21, %r108, %r107;
	ld.shared.u32 	%r109, [%r3];
	setp.ge.u32 	%p19, %r21, %r109;
	@%p19 bra 	$L__BB3_33;
	st.shared.u32 	[%r3], %r21;
$L__BB3_33:
	bar.sync 	0;
	ld.shared.u32 	%r110, [%r4+64];
	ld.shared.u32 	%r111, [%r5+2048];
	add.s32 	%r22, %r111, %r110;
	ld.shared.u32 	%r112, [%r3];
	setp.ge.u32 	%p20, %r22, %r112;
	@%p20 bra 	$L__BB3_35;
	st.shared.u32 	[%r3], %r22;
$L__BB3_35:
	bar.sync 	0;
	ld.shared.u32 	%r113, [%r4+68];
	ld.shared.u32 	%r114, [%r5+2176];
	add.s32 	%r23, %r114, %r113;
	ld.shared.u32 	%r115, [%r3];
	setp.ge.u32 	%p21, %r23, %r115;
	@%p21 bra 	$L__BB3_37;
	st.shared.u32 	[%r3], %r23;
$L__BB3_37:
	bar.sync 	0;
	ld.shared.u32 	%r116, [%r4+72];
	ld.shared.u32 	%r117, [%r5+2304];
	add.s32 	%r24, %r117, %r116;
	ld.shared.u32 	%r118, [%r3];
	setp.ge.u32 	%p22, %r24, %r118;
	@%p22 bra 	$L__BB3_39;
	st.shared.u32 	[%r3], %r24;
$L__BB3_39:
	bar.sync 	0;
	ld.shared.u32 	%r119, [%r4+76];
	ld.shared.u32 	%r120, [%r5+2432];
	add.s32 	%r25, %r120, %r119;
	ld.shared.u32 	%r121, [%r3];
	setp.ge.u32 	%p23, %r25, %r121;
	@%p23 bra 	$L__BB3_41;
	st.shared.u32 	[%r3], %r25;
$L__BB3_41:
	bar.sync 	0;
	ld.shared.u32 	%r122, [%r4+80];
	ld.shared.u32 	%r123, [%r5+2560];
	add.s32 	%r26, %r123, %r122;
	ld.shared.u32 	%r124, [%r3];
	setp.ge.u32 	%p24, %r26, %r124;
	@%p24 bra 	$L__BB3_43;
	st.shared.u32 	[%r3], %r26;
$L__BB3_43:
	bar.sync 	0;
	ld.shared.u32 	%r125, [%r4+84];
	ld.shared.u32 	%r126, [%r5+2688];
	add.s32 	%r27, %r126, %r125;
	ld.shared.u32 	%r127, [%r3];
	setp.ge.u32 	%p25, %r27, %r127;
	@%p25 bra 	$L__BB3_45;
	st.shared.u32 	[%r3], %r27;
$L__BB3_45:
	bar.sync 	0;
	ld.shared.u32 	%r128, [%r4+88];
	ld.shared.u32 	%r129, [%r5+2816];
	add.s32 	%r28, %r129, %r128;
	ld.shared.u32 	%r130, [%r3];
	setp.ge.u32 	%p26, %r28, %r130;
	@%p26 bra 	$L__BB3_47;
	st.shared.u32 	[%r3], %r28;
$L__BB3_47:
	bar.sync 	0;
	ld.shared.u32 	%r131, [%r4+92];
	ld.shared.u32 	%r132, [%r5+2944];
	add.s32 	%r29, %r132, %r131;
	ld.shared.u32 	%r133, [%r3];
	setp.ge.u32 	%p27, %r29, %r133;
	@%p27 bra 	$L__BB3_49;
	st.shared.u32 	[%r3], %r29;
$L__BB3_49:
	bar.sync 	0;
	ld.shared.u32 	%r134, [%r4+96];
	ld.shared.u32 	%r135, [%r5+3072];
	add.s32 	%r30, %r135, %r134;
	ld.shared.u32 	%r136, [%r3];
	setp.ge.u32 	%p28, %r30, %r136;
	@%p28 bra 	$L__BB3_51;
	st.shared.u32 	[%r3], %r30;
$L__BB3_51:
	bar.sync 	0;
	ld.shared.u32 	%r137, [%r4+100];
	ld.shared.u32 	%r138, [%r5+3200];
	add.s32 	%r31, %r138, %r137;
	ld.shared.u32 	%r139, [%r3];
	setp.ge.u32 	%p29, %r31, %r139;
	@%p29 bra 	$L__BB3_53;
	st.shared.u32 	[%r3], %r31;
$L__BB3_53:
	bar.sync 	0;
	ld.shared.u32 	%r140, [%r4+104];
	ld.shared.u32 	%r141, [%r5+3328];
	add.s32 	%r32, %r141, %r140;
	ld.shared.u32 	%r142, [%r3];
	setp.ge.u32 	%p30, %r32, %r142;
	@%p30 bra 	$L__BB3_55;
	st.shared.u32 	[%r3], %r32;
$L__BB3_55:
	bar.sync 	0;
	ld.shared.u32 	%r143, [%r4+108];
	ld.shared.u32 	%r144, [%r5+3456];
	add.s32 	%r33, %r144, %r143;
	ld.shared.u32 	%r145, [%r3];
	setp.ge.u32 	%p31, %r33, %r145;
	@%p31 bra 	$L__BB3_57;
	st.shared.u32 	[%r3], %r33;
$L__BB3_57:
	bar.sync 	0;
	ld.shared.u32 	%r146, [%r4+112];
	ld.shared.u32 	%r147, [%r5+3584];
	add.s32 	%r34, %r147, %r146;
	ld.shared.u32 	%r148, [%r3];
	setp.ge.u32 	%p32, %r34, %r148;
	@%p32 bra 	$L__BB3_59;
	st.shared.u32 	[%r3], %r34;
$L__BB3_59:
	bar.sync 	0;
	ld.shared.u32 	%r149, [%r4+116];
	ld.shared.u32 	%r150, [%r5+3712];
	add.s32 	%r35, %r150, %r149;
	ld.shared.u32 	%r151, [%r3];
	setp.ge.u32 	%p33, %r35, %r151;
	@%p33 bra 	$L__BB3_61;
	st.shared.u32 	[%r3], %r35;
$L__BB3_61:
	bar.sync 	0;
	ld.shared.u32 	%r152, [%r4+120];
	ld.shared.u32 	%r153, [%r5+3840];
	add.s32 	%r36, %r153, %r152;
	ld.shared.u32 	%r154, [%r3];
	setp.ge.u32 	%p34, %r36, %r154;
	@%p34 bra 	$L__BB3_63;
	st.shared.u32 	[%r3], %r36;
$L__BB3_63:
	bar.sync 	0;
	ld.shared.u32 	%r155, [%r4+124];
	ld.shared.u32 	%r156, [%r5+3968];
	add.s32 	%r37, %r156, %r155;
	ld.shared.u32 	%r157, [%r3];
	setp.ge.u32 	%p35, %r37, %r157;
	@%p35 bra 	$L__BB3_65;
	st.shared.u32 	[%r3], %r37;
$L__BB3_65:
	bar.sync 	0;
	ld.shared.u32 	%r158, [%r3];
	st.global.u32 	[%rd1], %r158;
$L__BB3_66:
	ret;

}


// ===== COMPILED SASS (sm_100) =====

	.target	sm_100

	.elftype	@"ET_EXEC"


//--------------------- .note.nv.tkinfo           --------------------------
	.section	.note.nv.tkinfo,"",@"SHT_NOTE"
	.sectionflags	@"SHF_NOTE_NV_TKINFO"
	.tkinfo
        /*0018*/ 	.word	0x00000002
        /*0030*/ 	.string	""
        /*0030*/ 	.string	"ptxas"
        /*0030*/ 	.string	"Cuda compilation tools, release 13.0, V13.0.88"
        /*0030*/ 	.string	"Build cuda_13.0.r13.0/compiler.36424714_0"
        /*0030*/ 	.string	"-arch sm_100 -m 64 "



//--------------------- .note.nv.cuinfo           --------------------------
	.section	.note.nv.cuinfo,"",@"SHT_NOTE"
	.sectionflags	@"SHF_NOTE_NV_CUINFO"
        /*0018*/ 	.short	0x0002
        /*001a*/ 	.short	0x0064
        /*001c*/ 	.short	0x0082
	.zero		2


//--------------------- .nv.info                  --------------------------
	.section	.nv.info,"",@"SHT_CUDA_INFO"
	.align	4


	//----- nvinfo : EIATTR_REGCOUNT
	.align		4
        /*0000*/ 	.byte	0x04, 0x2f
        /*0002*/ 	.short	(.L_1 - .L_0)
	.align		4
.L_0:
        /*0004*/ 	.word	index@(_Z13WakeGpuKerneli)
        /*0008*/ 	.word	0x00000004


	//----- nvinfo : EIATTR_FRAME_SIZE
	.align		4
.L_1:
        /*000c*/ 	.byte	0x04, 0x11
        /*000e*/ 	.short	(.L_3 - .L_2)
	.align		4
.L_2:
        /*0010*/ 	.word	index@(_Z13WakeGpuKerneli)
        /*0014*/ 	.word	0x00000000


	//----- nvinfo : EIATTR_REGCOUNT
	.align		4
.L_3:
        /*0018*/ 	.byte	0x04, 0x2f
        /*001a*/ 	.short	(.L_5 - .L_4)
	.align		4
.L_4:
        /*001c*/ 	.word	index@(_Z18CalculateLeadBlockPjjj)
        /*0020*/ 	.word	0x0000000e


	//----- nvinfo : EIATTR_FRAME_SIZE
	.align		4
.L_5:
        /*0024*/ 	.byte	0x04, 0x11
        /*0026*/ 	.short	(.L_7 - .L_6)
	.align		4
.L_6:
        /*0028*/ 	.word	index@(_Z18CalculateLeadBlockPjjj)
        /*002c*/ 	.word	0x00000000


	//----- nvinfo : EIATTR_REGCOUNT
	.align		4
.L_7:
        /*0030*/ 	.byte	0x04, 0x2f
        /*0032*/ 	.short	(.L_9 - .L_8)
	.align		4
.L_8:
        /*0034*/ 	.word	index@(_Z25CalculateLeadRowAndColumnPjjj)
        /*0038*/ 	.word	0x00000011


	//----- nvinfo : EIATTR_FRAME_SIZE
	.align		4
.L_9:
        /*003c*/ 	.byte	0x04, 0x11
        /*003e*/ 	.short	(.L_11 - .L_10)
	.align		4
.L_10:
        /*0040*/ 	.word	index@(_Z25CalculateLeadRowAndColumnPjjj)
        /*0044*/ 	.word	0x00000000


	//----- nvinfo : EIATTR_REGCOUNT
	.align		4
.L_11:
        /*0048*/ 	.byte	0x04, 0x2f
        /*004a*/ 	.short	(.L_13 - .L_12)
	.align		4
.L_12:
        /*004c*/ 	.word	index@(_Z19CalculateRestBlocksPjjj)
        /*0050*/ 	.word	0x00000010


	//----- nvinfo : EIATTR_FRAME_SIZE
	.align		4
.L_13:
        /*0054*/ 	.byte	0x04, 0x11
        /*0056*/ 	.short	(.L_15 - .L_14)
	.align		4
.L_14:
        /*0058*/ 	.word	index@(_Z19CalculateRestBlocksPjjj)
        /*005c*/ 	.word	0x00000000


	//----- nvinfo : EIATTR_MIN_STACK_SIZE
	.align		4
.L_15:
        /*0060*/ 	.byte	0x04, 0x12
        /*0062*/ 	.short	(.L_17 - .L_16)
	.align		4
.L_16:
        /*0064*/ 	.word	index@(_Z19CalculateRestBlocksPjjj)
        /*0068*/ 	.word	0x00000000


	//----- nvinfo : EIATTR_MIN_STACK_SIZE
	.align		4
.L_17:
        /*006c*/ 	.byte	0x04, 0x12
        /*006e*/ 	.short	(.L_19 - .L_18)
	.align		4
.L_18:
        /*0070*/ 	.word	index@(_Z25CalculateLeadRowAndColumnPjjj)
        /*0074*/ 	.word	0x00000000


	//----- nvinfo : EIATTR_MIN_STACK_SIZE
	.align		4
.L_19:
        /*0078*/ 	.byte	0x04, 0x12
        /*007a*/ 	.short	(.L_21 - .L_20)
	.align		4
.L_20:
        /*007c*/ 	.word	index@(_Z18CalculateLeadBlockPjjj)
        /*0080*/ 	.word	0x00000000


	//----- nvinfo : EIATTR_MIN_STACK_SIZE
	.align		4
.L_21:
        /*0084*/ 	.byte	0x04, 0x12
        /*0086*/ 	.short	(.L_23 - .L_22)
	.align		4
.L_22:
        /*0088*/ 	.word	index@(_Z13WakeGpuKerneli)
        /*008c*/ 	.word	0x00000000
.L_23:


//--------------------- .nv.compat                --------------------------
	.section	.nv.compat,"",@"SHT_CUDA_COMPAT_INFO"
	.align	4
        /*0000*/ 	.byte	0x02, 0x09, 0x00, 0x00, 0x02, 0x02, 0x01, 0x00, 0x02, 0x05, 0x05, 0x00, 0x03, 0x07, 0x01, 0x01
        /*0010*/ 	.byte	0x02, 0x03, 0x00, 0x00, 0x02, 0x06, 0x01, 0x00, 0x04, 0x0b, 0x08, 0x00, 0x09, 0x00, 0x00, 0x00
        /*0020*/ 	.byte	0x00, 0x00, 0x00, 0x00


//--------------------- .nv.info._Z19CalculateRestBlocksPjjj --------------------------
	.section	.nv.info._Z19CalculateRestBlocksPjjj,"",@"SHT_CUDA_INFO"
	.sectionflags	@""
	.align	4


	//----- nvinfo : EIATTR_CUDA_API_VERSION
	.align		4
        /*0000*/ 	.byte	0x04, 0x37
        /*0002*/ 	.short	(.L_25 - .L_24)
.L_24:
        /*0004*/ 	.word	0x00000082


	//----- nvinfo : EIATTR_KPARAM_INFO
	.align		4
.L_25:
        /*0008*/ 	.byte	0x04, 0x17
        /*000a*/ 	.short	(.L_27 - .L_26)
.L_26:
        /*000c*/ 	.word	0x00000000
        /*0010*/ 	.short	0x0002
        /*0012*/ 	.short	0x000c
        /*0014*/ 	.byte	0x00, 0xf0, 0x11, 0x00


	//----- nvinfo : EIATTR_KPARAM_INFO
	.align		4
.L_27:
        /*0018*/ 	.byte	0x04, 0x17
        /*001a*/ 	.short	(.L_29 - .L_28)
.L_28:
        /*001c*/ 	.word	0x00000000
        /*0020*/ 	.short	0x0001
        /*0022*/ 	.short	0x0008
        /*0024*/ 	.byte	0x00, 0xf0, 0x11, 0x00


	//----- nvinfo : EIATTR_KPARAM_INFO
	.align		4
.L_29:
        /*0028*/ 	.byte	0x04, 0x17
        /*002a*/ 	.short	(.L_31 - .L_30)
.L_30:
        /*002c*/ 	.word	0x00000000
        /*0030*/ 	.short	0x0000
        /*0032*/ 	.short	0x0000
        /*0034*/ 	.byte	0x00, 0xf5, 0x21, 0x00


	//----- nvinfo : EIATTR_SPARSE_MMA_MASK
	.align		4
.L_31:
        /*0038*/ 	.byte	0x03, 0x50
        /*003a*/ 	.short	0x0000


	//----- nvinfo : EIATTR_MAXREG_COUNT
	.align		4
        /*003c*/ 	.byte	0x03, 0x1b
        /*003e*/ 	.short	0x00ff


	//----- nvinfo : EIATTR_NUM_BARRIERS
	.align		4
        /*0040*/ 	.byte	0x02, 0x4c
        /*0042*/ 	.byte	0x01
	.zero		1


	//----- nvinfo : EIATTR_MERCURY_ISA_VERSION
	.align		4
        /*0044*/ 	.byte	0x03, 0x5f
        /*0046*/ 	.short	0x0101


	//----- nvinfo : EIATTR_VRC_CTA_INIT_COUNT
	.align		4
        /*0048*/ 	.byte	0x02, 0x4a
	.zero		1
	.zero		1


	//----- nvinfo : EIATTR_EXIT_INSTR_OFFSETS
	.align		4
        /*004c*/ 	.byte	0x04, 0x1c
        /*004e*/ 	.short	(.L_33 - .L_32)


	//   ....[0]....
.L_32:
        /*0050*/ 	.word	0x00000060


	//   ....[1]....
        /*0054*/ 	.word	0x00001150


	//----- nvinfo : EIATTR_CBANK_PARAM_SIZE
	.align		4
.L_33:
        /*0058*/ 	.byte	0x03, 0x19
        /*005a*/ 	.short	0x0010


	//----- nvinfo : EIATTR_PARAM_CBANK
	.align		4
        /*005c*/ 	.byte	0x04, 0x0a
        /*005e*/ 	.short	(.L_35 - .L_34)
	.align		4
.L_34:
        /*0060*/ 	.word	index@(.nv.constant0._Z19CalculateRestBlocksPjjj)
        /*0064*/ 	.short	0x0380
        /*0066*/ 	.short	0x0010


	//----- nvinfo : EIATTR_SW_WAR
	.align		4
.L_35:
        /*0068*/ 	.byte	0x04, 0x36
        /*006a*/ 	.short	(.L_37 - .L_36)
.L_36:
        /*006c*/ 	.word	0x00000008
.L_37:


//--------------------- .nv.info._Z25CalculateLeadRowAndColumnPjjj --------------------------
	.section	.nv.info._Z25CalculateLeadRowAndColumnPjjj,"",@"SHT_CUDA_INFO"
	.sectionflags	@""
	.align	4


	//----- nvinfo : EIATTR_CUDA_API_VERSION
	.align		4
        /*0000*/ 	.byte	0x04, 0x37
        /*0002*/ 	.short	(.L_39 - .L_38)
.L_38:
        /*0004*/ 	.word	0x00000082


	//----- nvinfo : EIATTR_KPARAM_INFO
	.align		4
.L_39:
        /*0008*/ 	.byte	0x04, 0x17
        /*000a*/ 	.short	(.L_41 - .L_40)
.L_40:
        /*000c*/ 	.word	0x00000000
        /*0010*/ 	.short	0x0002
        /*0012*/ 	.short	0x000c
        /*0014*/ 	.byte	0x00, 0xf0, 0x11, 0x00


	//----- nvinfo : EIATTR_KPARAM_INFO
	.align		4
.L_41:
        /*0018*/ 	.byte	0x04, 0x17
        /*001a*/ 	.short	(.L_43 - .L_42)
.L_42:
        /*001c*/ 	.word	0x00000000
        /*0020*/ 	.short	0x0001
        /*0022*/ 	.short	0x0008
        /*0024*/ 	.byte	0x00, 0xf0, 0x11, 0x00


	//----- nvinfo : EIATTR_KPARAM_INFO
	.align		4
.L_43:
        /*0028*/ 	.byte	0x04, 0x17
        /*002a*/ 	.short	(.L_45 - .L_44)
.L_44:
        /*002c*/ 	.word	0x00000000
        /*0030*/ 	.short	0x0000
        /*0032*/ 	.short	0x0000
        /*0034*/ 	.byte	0x00, 0xf5, 0x21, 0x00


	//----- nvinfo : EIATTR_SPARSE_MMA_MASK
	.align		4
.L_45:
        /*0038*/ 	.byte	0x03, 0x50
        /*003a*/ 	.short	0x0000


	//----- nvinfo : EIATTR_MAXREG_COUNT
	.align		4
        /*003c*/ 	.byte	0x03, 0x1b
        /*003e*/ 	.short	0x00ff


	//----- nvinfo : EIATTR_NUM_BARRIERS
	.align		4
        /*0040*/ 	.byte	0x02, 0x4c
        /*0042*/ 	.byte	0x01
	.zero		1


	//----- nvinfo : EIATTR_MERCURY_ISA_VERSION
	.align		4
        /*0044*/ 	.byte	0x03, 0x5f
        /*0046*/ 	.short	0x0101


	//----- nvinfo : EIATTR_VRC_CTA_INIT_COUNT
	.align		4
        /*0048*/ 	.byte	0x02, 0x4a
	.zero		1
	.zero		1


	//----- nvinfo : EIATTR_EXIT_INSTR_OFFSETS
	.align		4
        /*004c*/ 	.byte	0x04, 0x1c
        /*004e*/ 	.short	(.L_47 - .L_46)


	//   ....[0]....
.L_46:
        /*0050*/ 	.word	0x00000080


	//   ....[1]....
        /*0054*/ 	.word	0x00001f40


	//----- nvinfo : EIATTR_CBANK_PARAM_SIZE
	.align		4
.L_47:
        /*0058*/ 	.byte	0x03, 0x19
        /*005a*/ 	.short	0x0010


	//----- nvinfo : EIATTR_PARAM_CBANK
	.align		4
        /*005c*/ 	.byte	0x04, 0x0a
        /*005e*/ 	.short	(.L_49 - .L_48)
	.align		4
.L_48:
        /*0060*/ 	.word	index@(.nv.constant0._Z25CalculateLeadRowAndColumnPjjj)
        /*0064*/ 	.short	0x0380
        /*0066*/ 	.short	0x0010


	//----- nvinfo : EIATTR_SW_WAR
	.align		4
.L_49:
        /*0068*/ 	.byte	0x04, 0x36
        /*006a*/ 	.short	(.L_51 - .L_50)
.L_50:
        /*006c*/ 	.word	0x00000008
.L_51:


//--------------------- .nv.info._Z18CalculateLeadBlockPjjj --------------------------
	.section	.nv.info._Z18CalculateLeadBlockPjjj,"",@"SHT_CUDA_INFO"
	.sectionflags	@""
	.align	4


	//----- nvinfo : EIATTR_CUDA_API_VERSION
	.align		4
        /*0000*/ 	.byte	0x04, 0x37
        /*0002*/ 	.short	(.L_53 - .L_52)
.L_52:
        /*0004*/ 	.word	0x00000082


	//----- nvinfo : EIATTR_KPARAM_INFO
	.align		4
.L_53:
        /*0008*/ 	.byte	0x04, 0x17
        /*000a*/ 	.short	(.L_55 - .L_54)
.L_54:
        /*000c*/ 	.word	0x00000000
        /*0010*/ 	.short	0x0002
        /*0012*/ 	.short	0x000c
        /*0014*/ 	.byte	0x00, 0xf0, 0x11, 0x00


	//----- nvinfo : EIATTR_KPARAM_INFO
	.align		4
.L_55:
        /*0018*/ 	.byte	0x04, 0x17
        /*001a*/ 	.short	(.L_57 - .L_56)
.L_56:
        /*001c*/ 	.word	0x00000000
        /*0020*/ 	.short	0x0001
        /*0022*/ 	.short	0x0008
        /*0024*/ 	.byte	0x00, 0xf0, 0x11, 0x00


	//----- nvinfo : EIATTR_KPARAM_INFO
	.align		4
.L_57:
        /*0028*/ 	.byte	0x04, 0x17
        /*002a*/ 	.short	(.L_59 - .L_58)
.L_58:
        /*002c*/ 	.word	0x00000000
        /*0030*/ 	.short	0x0000
        /*0032*/ 	.short	0x0000
        /*0034*/ 	.byte	0x00, 0xf5, 0x21, 0x00


	//----- nvinfo : EIATTR_SPARSE_MMA_MASK
	.align		4
.L_59:
        /*0038*/ 	.byte	0x03, 0x50
        /*003a*/ 	.short	0x0000


	//----- nvinfo : EIATTR_MAXREG_COUNT
	.align		4
        /*003c*/ 	.byte	0x03, 0x1b
        /*003e*/ 	.short	0x00ff


	//----- nvinfo : EIATTR_NUM_BARRIERS
	.align		4
        /*0040*/ 	.byte	0x02, 0x4c
        /*0042*/ 	.byte	0x01
	.zero		1


	//----- nvinfo : EIATTR_MERCURY_ISA_VERSION
	.align		4
        /*0044*/ 	.byte	0x03, 0x5f
        /*0046*/ 	.short	0x0101


	//----- nvinfo : EIATTR_VRC_CTA_INIT_COUNT
	.align		4
        /*0048*/ 	.byte	0x02, 0x4a
	.zero		1
	.zero		1


	//----- nvinfo : EIATTR_EXIT_INSTR_OFFSETS
	.align		4
        /*004c*/ 	.byte	0x04, 0x1c
        /*004e*/ 	.short	(.L_61 - .L_60)


	//   ....[0]....
.L_60:
        /*0050*/ 	.word	0x00000090


	//   ....[1]....
        /*0054*/ 	.word	0x000000d0


	//   ....[2]....
        /*0058*/ 	.word	0x00000100


	//   ....[3]....
        /*005c*/ 	.word	0x00001010


	//----- nvinfo : EIATTR_CBANK_PARAM_SIZE
	.align		4
.L_61:
        /*0060*/ 	.byte	0x03, 0x19
        /*0062*/ 	.short	0x0010


	//----- nvinfo : EIATTR_PARAM_CBANK
	.align		4
        /*0064*/ 	.byte	0x04, 0x0a
        /*0066*/ 	.short	(.L_63 - .L_62)
	.align		4
.L_62:
        /*0068*/ 	.word	index@(.nv.constant0._Z18CalculateLeadBlockPjjj)
        /*006c*/ 	.short	0x0380
        /*006e*/ 	.short	0x0010


	//----- nvinfo : EIATTR_SW_WAR
	.align		4
.L_63:
        /*0070*/ 	.byte	0x04, 0x36
        /*0072*/ 	.short	(.L_65 - .L_64)
.L_64:
        /*0074*/ 	.word	0x00000008
.L_65:


//--------------------- .nv.info._Z13WakeGpuKerneli --------------------------
	.section	.nv.info._Z13WakeGpuKerneli,"",@"SHT_CUDA_INFO"
	.sectionflags	@""
	.align	4


	//----- nvinfo : EIATTR_CUDA_API_VERSION
	.align		4
        /*0000*/ 	.byte	0x04, 0x37
        /*0002*/ 	.short	(.L_67 - .L_66)
.L_66:
        /*0004*/ 	.word	0x00000082


	//----- nvinfo : EIATTR_KPARAM_INFO
	.align		4
.L_67:
        /*0008*/ 	.byte	0x04, 0x17
        /*000a*/ 	.short	(.L_69 - .L_68)
.L_68:
        /*000c*/ 	.word	0x00000000
        /*0010*/ 	.short	0x0000
        /*0012*/ 	.short	0x0000
        /*0014*/ 	.byte	0x00, 0xf0, 0x11, 0x00


	//----- nvinfo : EIATTR_SPARSE_MMA_MASK
	.align		4
.L_69:
        /*0018*/ 	.byte	0x03, 0x50
        /*001a*/ 	.short	0x0000


	//----- nvinfo : EIATTR_MAXREG_COUNT
	.align		4
        /*001c*/ 	.byte	0x03, 0x1b
        /*001e*/ 	.short	0x00ff


	//----- nvinfo : EIATTR_MERCURY_ISA_VERSION
	.align		4
        /*0020*/ 	.byte	0x03, 0x5f
        /*0022*/ 	.short	0x0101


	//----- nvinfo : EIATTR_VRC_CTA_INIT_COUNT
	.align		4
        /*0024*/ 	.byte	0x02, 0x4a
	.zero		1
	.zero		1


	//----- nvinfo : EIATTR_EXIT_INSTR_OFFSETS
	.align		4
        /*0028*/ 	.byte	0x04, 0x1c
        /*002a*/ 	.short	(.L_71 - .L_70)


	//   ....[0]....
.L_70:
        /*002c*/ 	.word	0x00000010


	//----- nvinfo : EIATTR_CBANK_PARAM_SIZE
	.align		4
.L_71:
        /*0030*/ 	.byte	0x03, 0x19
        /*0032*/ 	.short	0x0004


	//----- nvinfo : EIATTR_PARAM_CBANK
	.align		4
        /*0034*/ 	.byte	0x04, 0x0a
        /*0036*/ 	.short	(.L_73 - .L_72)
	.align		4
.L_72:
        /*0038*/ 	.word	index@(.nv.constant0._Z13WakeGpuKerneli)
        /*003c*/ 	.short	0x0380
        /*003e*/ 	.short	0x0004


	//----- nvinfo : EIATTR_SW_WAR
	.align		4
.L_73:
        /*0040*/ 	.byte	0x04, 0x36
        /*0042*/ 	.short	(.L_75 - .L_74)
.L_74:
        /*0044*/ 	.word	0x00000008
.L_75:


//--------------------- .nv.callgraph             --------------------------
	.section	.nv.callgraph,"",@"SHT_CUDA_CALLGRAPH"
	.align	4
	.sectionentsize	8
	.align		4
        /*0000*/ 	.word	0x00000000
	.align		4
        /*0004*/ 	.word	0xffffffff
	.align		4
        /*0008*/ 	.word	0x00000000
	.align		4
        /*000c*/ 	.word	0xfffffffe
	.align		4
        /*0010*/ 	.word	0x00000000
	.align		4
        /*0014*/ 	.word	0xfffffffd
	.align		4
        /*0018*/ 	.word	0x00000000
	.align		4
        /*001c*/ 	.word	0xfffffffc


//--------------------- .text._Z19CalculateRestBlocksPjjj --------------------------
	.section	.text._Z19CalculateRestBlocksPjjj,"ax",@progbits
	.align	128
        .global         _Z19CalculateRestBlocksPjjj
        .type           _Z19CalculateRestBlocksPjjj,@function
        .size           _Z19CalculateRestBlocksPjjj,(.L_x_6 - _Z19CalculateRestBlocksPjjj)
        .other          _Z19CalculateRestBlocksPjjj,@"STO_CUDA_ENTRY STV_DEFAULT"
_Z19CalculateRestBlocksPjjj:
.text._Z19CalculateRestBlocksPjjj:
[----:B------:R-:W-:Y:S01]  /*0000*/  LDC R1, c[0x0][0x37c] ;  /* 0x0000df00ff017b82 */ /* 0x000fe20000000800 */
[----:B------:R-:W0:Y:S01]  /*0010*/  S2R R7, SR_CTAID.Y ;  /* 0x0000000000077919 */ /* 0x000e220000002600 */
[----:B------:R-:W0:Y:S01]  /*0020*/  LDCU UR4, c[0x0][0x38c] ;  /* 0x00007180ff0477ac */ /* 0x000e220008000800 */
[----:B------:R-:W1:Y:S01]  /*0030*/  S2R R8, SR_CTAID.X ;  /* 0x0000000000087919 */ /* 0x000e620000002500 */
[----:B0-----:R-:W-:-:S04]  /*0040*/  ISETP.NE.AND P0, PT, R7, UR4, PT ;  /* 0x0000000407007c0c */ /* 0x001fc8000bf05270 */
[----:B-1----:R-:W-:-:S13]  /*0050*/  ISETP.EQ.OR P0, PT, R8, UR4, !P0 ;  /* 0x0000000408007c0c */ /* 0x002fda000c702670 */
[----:B------:R-:W-:Y:S05]  /*0060*/  @P0 EXIT ;  /* 0x000000000000094d */ /* 0x000fea0003800000 */
[----:B------:R-:W0:Y:S01]  /*0070*/  S2R R4, SR_TID.Y ;  /* 0x0000000000047919 */ /* 0x000e220000002200 */
[----:B------:R-:W1:Y:S01]  /*0080*/  LDCU UR5, c[0x0][0x388] ;  /* 0x00007100ff0577ac */ /* 0x000e620008000800 */
[----:B------:R-:W2:Y:S01]  /*0090*/  LDC.64 R2, c[0x0][0x380] ;  /* 0x0000e000ff027b82 */ /* 0x000ea20000000a00 */
[----:B------:R-:W-:Y:S01]  /*00a0*/  IMAD.MOV.U32 R9, RZ, RZ, RZ ;  /* 0x000000ffff097224 */ /* 0x000fe200078e00ff */
[----:B------:R-:W3:Y:S01]  /*00b0*/  S2R R5, SR_TID.X ;  /* 0x0000000000057919 */ /* 0x000ee20000002100 */
[----:B------:R-:W-:Y:S01]  /*00c0*/  USHF.L.U32 UR4, UR4, 0x5, URZ ;  /* 0x0000000504047899 */ /* 0x000fe200080006ff */
[----:B------:R-:W4:Y:S01]  /*00d0*/  LDCU.64 UR6, c[0x0][0x380] ;  /* 0x00007000ff0677ac */ /* 0x000f220008000a00 */
[----:B------:R-:W5:Y:S04]  /*00e0*/  LDCU.64 UR8, c[0x0][0x358] ;  /* 0x00006b00ff0877ac */ /* 0x000f680008000a00 */
[----:B0-----:R-:W-:Y:S01]  /*00f0*/  IADD3 R11, P0, PT, R4, UR4, RZ ;  /* 0x00000004040b7c10 */ /* 0x001fe2000ff1e0ff */
[----:B------:R-:W-:-:S02]  /*0100*/  IMAD R0, R7, 0x20, R4 ;  /* 0x0000002007007824 */ /* 0x000fc400078e0204 */
[----:B---3--:R-:W-:Y:S02]  /*0110*/  IMAD R8, R8, 0x20, R5 ;  /* 0x0000002008087824 */ /* 0x008fe400078e0205 */
[----:B------:R-:W-:Y:S02]  /*0120*/  IMAD.X R10, RZ, RZ, RZ, P0 ;  /* 0x000000ffff0a7224 */ /* 0x000fe400000e06ff */
[----:B-1----:R-:W-:Y:S02]  /*0130*/  IMAD R0, R0, UR5, RZ ;  /* 0x0000000500007c24 */ /* 0x002fe4000f8e02ff */
[----:B------:R-:W-:-:S03]  /*0140*/  IMAD.WIDE.U32 R6, R11, UR5, R8 ;  /* 0x000000050b067c25 */ /* 0x000fc6000f8e0008 */
[----:B------:R-:W-:Y:S01]  /*0150*/  IADD3 R9, P1, P2, R0, UR4, R5 ;  /* 0x0000000400097c10 */ /* 0x000fe2000fa3e005 */
[----:B------:R-:W-:Y:S01]  /*0160*/  IMAD R11, R10, UR5, RZ ;  /* 0x000000050a0b7c24 */ /* 0x000fe2000f8e02ff */
[----:B----4-:R-:W-:-:S03]  /*0170*/  LEA R10, P0, R6, UR6, 0x2 ;  /* 0x00000006060a7c11 */ /* 0x010fc6000f8010ff */
[----:B------:R-:W-:Y:S02]  /*0180*/  IMAD.IADD R11, R7, 0x1, R11 ;  /* 0x00000001070b7824 */ /* 0x000fe400078e020b */
[----:B------:R-:W-:Y:S01]  /*0190*/  IMAD.IADD R7, R8, 0x1, R0 ;  /* 0x0000000108077824 */ /* 0x000fe200078e0200 */
[----:B------:R-:W-:Y:S02]  /*01a0*/  IADD3.X R0, PT, PT, RZ, RZ, RZ, P1, P2 ;  /* 0x000000ffff007210 */ /* 0x000fe40000fe44ff */
[----:B------:R-:W-:Y:S01]  /*01b0*/  LEA R8, P1, R9, UR6, 0x2 ;  /* 0x0000000609087c11 */ /* 0x000fe2000f8210ff */
[----:B--2---:R-:W-:Y:S01]  /*01c0*/  IMAD.WIDE.U32 R2, R7, 0x4, R2 ;  /* 0x0000000407027825 */ /* 0x004fe200078e0002 */
[----:B------:R-:W-:Y:S02]  /*01d0*/  LEA.HI.X R11, R6, UR7, R11, 0x2, P0 ;  /* 0x00000007060b7c11 */ /* 0x000fe400080f140b */
[----:B------:R-:W-:Y:S02]  /*01e0*/  LEA.HI.X R9, R9, UR7, R0, 0x2, P1 ;  /* 0x0000000709097c11 */ /* 0x000fe400088f1400 */
[----:B-----5:R-:W2:Y:S04]  /*01f0*/  LDG.E R13, desc[UR8][R2.64] ;  /* 0x00000008020d7981 */ /* 0x020ea8000c1e1900 */
[----:B------:R-:W3:Y:S04]  /*0200*/  LDG.E R10, desc[UR8][R10.64] ;  /* 0x000000080a0a7981 */ /* 0x000ee8000c1e1900 */
[----:B------:R0:W4:Y:S01]  /*0210*/  LDG.E R8, desc[UR8][R8.64] ;  /* 0x0000000808087981 */ /* 0x000122000c1e1900 */
[----:B------:R-:W1:Y:S01]  /*0220*/  S2UR UR6, SR_CgaCtaId ;  /* 0x00000000000679c3 */ /* 0x000e620000008800 */
[----:B------:R-:W-:-:S02]  /*0230*/  UMOV UR4, 0x400 ;  /* 0x0000040000047882 */ /* 0x000fc40000000000 */
[----:B------:R-:W-:Y:S01]  /*0240*/  UIADD3 UR5, UPT, UPT, UR4, 0x1000, URZ ;  /* 0x0000100004057890 */ /* 0x000fe2000fffe0ff */
[----:B------:R-:W-:Y:S01]  /*0250*/  IMAD R0, R4, 0x20, R5 ;  /* 0x0000002004007824 */ /* 0x000fe200078e0205 */
[----:B-1----:R-:W-:Y:S02]  /*0260*/  ULEA UR7, UR6, UR4, 0x18 ;  /* 0x0000000406077291 */ /* 0x002fe4000f8ec0ff */
[----:B------:R-:W-:Y:S02]  /*0270*/  UIADD3 UR4, UPT, UPT, UR4, 0x2000, URZ ;  /* 0x0000200004047890 */ /* 0x000fe4000fffe0ff */
[----:B------:R-:W-:Y:S02]  /*0280*/  ULEA UR5, UR6, UR5, 0x18 ;  /* 0x0000000506057291 */ /* 0x000fe4000f8ec0ff */
[----:B------:R-:W-:Y:S01]  /*0290*/  ULEA UR4, UR6, UR4, 0x18 ;  /* 0x0000000406047291 */ /* 0x000fe2000f8ec0ff */
[----:B------:R-:W-:-:S03]  /*02a0*/  LEA R7, R0, UR7, 0x2 ;  /* 0x0000000700077c11 */ /* 0x000fc6000f8e10ff */
[C---:B0-----:R-:W-:Y:S02]  /*02b0*/  LEA R9, R0.reuse, UR5, 0x2 ;  /* 0x0000000500097c11 */ /* 0x041fe4000f8e10ff */
[----:B------:R-:W-:Y:S02]  /*02c0*/  LEA R0, R0, UR4, 0x2 ;  /* 0x0000000400007c11 */ /* 0x000fe4000f8e10ff */
[----:B------:R-:W-:Y:S02]  /*02d0*/  LEA R4, R4, UR5, 0x7 ;  /* 0x0000000504047c11 */ /* 0x000fe4000f8e38ff */
[----:B------:R-:W-:Y:S01]  /*02e0*/  LEA R5, R5, UR7, 0x2 ;  /* 0x0000000705057c11 */ /* 0x000fe2000f8e10ff */
[----:B---3--:R-:W-:Y:S04]  /*02f0*/  STS [R7], R10 ;  /* 0x0000000a07007388 */ /* 0x008fe80000000800 */
[----:B----4-:R-:W-:Y:S04]  /*0300*/  STS [R9], R8 ;  /* 0x0000000809007388 */ /* 0x010fe80000000800 */
[----:B--2---:R-:W-:Y:S01]  /*0310*/  STS [R0], R13 ;  /* 0x0000000d00007388 */ /* 0x004fe20000000800 */
[----:B------:R-:W-:Y:S06]  /*0320*/  BAR.SYNC.DEFER_BLOCKING 0x0 ;  /* 0x0000000000007b1d */ /* 0x000fec0000010000 */
[----:B------:R-:W-:Y:S04]  /*0330*/  LDS R6, [R4] ;  /* 0x0000000004067984 */ /* 0x000fe80000000800 */
[----:B------:R-:W0:Y:S04]  /*0340*/  LDS R11, [R5] ;  /* 0x00000000050b7984 */ /* 0x000e280000000800 */
[----:B------:R-:W1:Y:S01]  /*0350*/  LDS R12, [R0] ;  /* 0x00000000000c7984 */ /* 0x000e620000000800 */
[----:B0-----:R-:W-:-:S05]  /*0360*/  IMAD.IADD R11, R6, 0x1, R11 ;  /* 0x00000001060b7824 */ /* 0x001fca00078e020b */
[----:B-1----:R-:W-:-:S13]  /*0370*/  ISETP.GE.U32.AND P0, PT, R11, R12, PT ;  /* 0x0000000c0b00720c */ /* 0x002fda0003f06070 */
[----:B------:R-:W-:Y:S01]  /*0380*/  @!P0 STS [R0], R11 ;  /* 0x0000000b00008388 */ /* 0x000fe20000000800 */
[----:B------:R-:W-:Y:S06]  /*0390*/  BAR.SYNC.DEFER_BLOCKING 0x0 ;  /* 0x0000000000007b1d */ /* 0x000fec0000010000 */
[----:B------:R-:W-:Y:S04]  /*03a0*/  LDS R6, [R4+0x4] ;  /* 0x0000040004067984 */ /* 0x000fe80000000800 */
[----:B------:R-:W0:Y:S04]  /*03b0*/  LDS R7, [R5+0x80] ;  /* 0x0000800005077984 */ /* 0x000e280000000800 */
        /* <DEDUP_REMOVED lines=215> */
[----:B------:R-:W0:Y:S04]  /*1130*/  LDS R9, [R0] ;  /* 0x0000000000097984 */ /* 0x000e280000000800 */
[----:B0-----:R-:W-:Y:S01]  /*1140*/  STG.E desc[UR8][R2.64], R9 ;  /* 0x0000000902007986 */ /* 0x001fe2000c101908 */
[----:B------:R-:W-:Y:S05]  /*1150*/  EXIT ;  /* 0x000000000000794d */ /* 0x000fea0003800000 */
.L_x_0:
[----:B------:R-:W-:-:S00]  /*1160*/  BRA `(.L_x_0) ;  /* 0xfffffffc00fc7947 */ /* 0x000fc0000383ffff */
[----:B------:R-:W-:-:S00]  /*1170*/  NOP ;  /* 0x0000000000007918 */ /* 0x000fc00000000000 */
        /* <DEDUP_REMOVED lines=8> */
.L_x_6:


//--------------------- .text._Z25CalculateLeadRowAndColumnPjjj --------------------------
	.section	.text._Z25CalculateLeadRowAndColumnPjjj,"ax",@progbits
	.align	128
        .global         _Z25CalculateLeadRowAndColumnPjjj
        .type           _Z25CalculateLeadRowAndColumnPjjj,@function
        .size           _Z25CalculateLeadRowAndColumnPjjj,(.L_x_7 - _Z25CalculateLeadRowAndColumnPjjj)
        .other          _Z25CalculateLeadRowAndColumnPjjj,@"STO_CUDA_ENTRY STV_DEFAULT"
_Z25CalculateLeadRowAndColumnPjjj:
.text._Z25CalculateLeadRowAndColumnPjjj:
[----:B------:R-:W-:Y:S01]  /*0000*/  LDC R1, c[0x0][0x37c] ;  /* 0x0000df00ff017b82 */ /* 0x000fe20000000800 */
[----:B------:R-:W0:Y:S07]  /*0010*/  S2R R5, SR_TID.Y ;  /* 0x0000000000057919 */ /* 0x000e2e0000002200 */
[----:B------:R-:W1:Y:S01]  /*0020*/  LDC R14, c[0x0][0x38c] ;  /* 0x0000e300ff0e7b82 */ /* 0x000e620000000800 */
[----:B------:R-:W0:Y:S01]  /*0030*/  S2R R6, SR_TID.X ;  /* 0x0000000000067919 */ /* 0x000e220000002100 */
[----:B------:R-:W1:Y:S01]  /*0040*/  S2R R7, SR_CTAID.X ;  /* 0x0000000000077919 */ /* 0x000e620000002500 */
[----:B0-----:R-:W-:Y:S01]  /*0050*/  IMAD R0, R5, 0x20, R6 ;  /* 0x0000002005007824 */ /* 0x001fe200078e0206 */
[----:B-1----:R-:W-:-:S04]  /*0060*/  ISETP.NE.AND P0, PT, R7, R14, PT ;  /* 0x0000000e0700720c */ /* 0x002fc80003f05270 */
[----:B------:R-:W-:-:S13]  /*0070*/  ISETP.GT.U32.OR P0, PT, R0, 0x400, !P0 ;  /* 0x000004000000780c */ /* 0x000fda0004704470 */
[----:B------:R-:W-:Y:S05]  /*0080*/  @P0 EXIT ;  /* 0x000000000000094d */ /* 0x000fea0003800000 */
[----:B------:R-:W0:Y:S01]  /*0090*/  S2R R12, SR_CTAID.Y ;  /* 0x00000000000c7919 */ /* 0x000e220000002600 */
[----:B------:R-:W1:Y:S01]  /*00a0*/  LDCU UR4, c[0x0][0x388] ;  /* 0x00007100ff0477ac */ /* 0x000e620008000800 */
[----:B------:R-:W-:Y:S01]  /*00b0*/  IMAD.SHL.U32 R4, R14, 0x20, RZ ;  /* 0x000000200e047824 */ /* 0x000fe200078e00ff */
[----:B------:R-:W2:Y:S01]  /*00c0*/  LDC.64 R2, c[0x0][0x380] ;  /* 0x0000e000ff027b82 */ /* 0x000ea20000000a00 */
[----:B------:R-:W3:Y:S03]  /*00d0*/  LDCU.64 UR6, c[0x0][0x380] ;  /* 0x00007000ff0677ac */ /* 0x000ee60008000a00 */
[C---:B------:R-:W-:Y:S02]  /*00e0*/  IADD3 R8, P2, PT, R4.reuse, R6, RZ ;  /* 0x0000000604087210 */ /* 0x040fe40007f5e0ff */
[----:B------:R-:W-:Y:S01]  /*00f0*/  IADD3 R11, P1, PT, R4, R5, RZ ;  /* 0x00000005040b7210 */ /* 0x000fe20007f3e0ff */
[----:B------:R-:W4:Y:S02]  /*0100*/  LDCU.64 UR8, c[0x0][0x358] ;  /* 0x00006b00ff0877ac */ /* 0x000f240008000a00 */
[----:B------:R-:W-:-:S02]  /*0110*/  IMAD.X R9, RZ, RZ, RZ, P2 ;  /* 0x000000ffff097224 */ /* 0x000fc400010e06ff */
[----:B------:R-:W-:Y:S02]  /*0120*/  IMAD.X R10, RZ, RZ, RZ, P1 ;  /* 0x000000ffff0a7224 */ /* 0x000fe400008e06ff */
[----:B-1----:R-:W-:-:S04]  /*0130*/  IMAD.WIDE.U32 R8, R11, UR4, R8 ;  /* 0x000000040b087c25 */ /* 0x002fc8000f8e0008 */
[----:B------:R-:W-:-:S04]  /*0140*/  IMAD R11, R10, UR4, RZ ;  /* 0x000000040a0b7c24 */ /* 0x000fc8000f8e02ff */
[----:B------:R-:W-:Y:S01]  /*0150*/  IMAD.IADD R9, R9, 0x1, R11 ;  /* 0x0000000109097824 */ /* 0x000fe200078e020b */
[----:B0-----:R-:W-:-:S04]  /*0160*/  ISETP.NE.AND P0, PT, R12, RZ, PT ;  /* 0x000000ff0c00720c */ /* 0x001fc80003f05270 */
[CC--:B------:R-:W-:Y:S02]  /*0170*/  SEL R4, R7.reuse, R14.reuse, P0 ;  /* 0x0000000e07047207 */ /* 0x0c0fe40000000000 */
[----:B------:R-:W-:Y:S02]  /*0180*/  SEL R7, R7, R14, !P0 ;  /* 0x0000000e07077207 */ /* 0x000fe40004000000 */
[----:B---3--:R-:W-:Y:S01]  /*0190*/  LEA R10, P0, R8, UR6, 0x2 ;  /* 0x00000006080a7c11 */ /* 0x008fe2000f8010ff */
[----:B------:R-:W-:Y:S02]  /*01a0*/  IMAD R4, R4, 0x20, R5 ;  /* 0x0000002004047824 */ /* 0x000fe400078e0205 */
[----:B------:R-:W-:Y:S01]  /*01b0*/  IMAD R7, R7, 0x20, R6 ;  /* 0x0000002007077824 */ /* 0x000fe200078e0206 */
[----:B------:R-:W-:-:S03]  /*01c0*/  LEA.HI.X R11, R8, UR7, R9, 0x2, P0 ;  /* 0x00000007080b7c11 */ /* 0x000fc600080f1409 */
[----:B------:R-:W-:Y:S02]  /*01d0*/  IMAD R7, R4, UR4, R7 ;  /* 0x0000000404077c24 */ /* 0x000fe4000f8e0207 */
[----:B----4-:R-:W3:Y:S02]  /*01e0*/  LDG.E R10, desc[UR8][R10.64] ;  /* 0x000000080a0a7981 */ /* 0x010ee4000c1e1900 */
[----:B--2---:R-:W-:-:S05]  /*01f0*/  IMAD.WIDE.U32 R2, R7, 0x4, R2 ;  /* 0x0000000407027825 */ /* 0x004fca00078e0002 */
[----:B------:R-:W2:Y:S01]  /*0200*/  LDG.E R9, desc[UR8][R2.64] ;  /* 0x0000000802097981 */ /* 0x000ea2000c1e1900 */
[----:B------:R-:W0:Y:S01]  /*0210*/  S2UR UR6, SR_CgaCtaId ;  /* 0x00000000000679c3 */ /* 0x000e220000008800 */
[----:B------:R-:W-:Y:S02]  /*0220*/  UMOV UR4, 0x400 ;  /* 0x0000040000047882 */ /* 0x000fe40000000000 */
[----:B------:R-:W-:Y:S01]  /*0230*/  UIADD3 UR5, UPT, UPT, UR4, 0x1000, URZ ;  /* 0x0000100004057890 */ /* 0x000fe2000fffe0ff */
[----:B------:R-:W-:Y:S01]  /*0240*/  ISETP.NE.AND P0, PT, R12, RZ, PT ;  /* 0x000000ff0c00720c */ /* 0x000fe20003f05270 */
[----:B0-----:R-:W-:Y:S02]  /*0250*/  ULEA UR4, UR6, UR4, 0x18 ;  /* 0x0000000406047291 */ /* 0x001fe4000f8ec0ff */
[----:B------:R-:W-:-:S04]  /*0260*/  ULEA UR5, UR6, UR5, 0x18 ;  /* 0x0000000506057291 */ /* 0x000fc8000f8ec0ff */
[C---:B------:R-:W-:Y:S02]  /*0270*/  LEA R7, R0.reuse, UR4, 0x2 ;  /* 0x0000000400077c11 */ /* 0x040fe4000f8e10ff */
[----:B------:R-:W-:-:S03]  /*0280*/  LEA R0, R0, UR5, 0x2 ;  /* 0x0000000500007c11 */ /* 0x000fc6000f8e10ff */
[----:B---3--:R0:W-:Y:S04]  /*0290*/  STS [R7], R10 ;  /* 0x0000000a07007388 */ /* 0x0081e80000000800 */
[----:B--2---:R0:W-:Y:S01]  /*02a0*/  STS [R0], R9 ;  /* 0x0000000900007388 */ /* 0x0041e20000000800 */
[----:B------:R-:W-:Y:S06]  /*02b0*/  BAR.SYNC.DEFER_BLOCKING 0x0 ;  /* 0x0000000000007b1d */ /* 0x000fec0000010000 */
[----:B------:R-:W-:Y:S05]  /*02c0*/  @P0 BRA `(.L_x_1) ;  /* 0x0000000c008c0947 */ /* 0x000fea0003800000 */
[----:B------:R-:W-:Y:S01]  /*02d0*/  LEA R4, R6, UR5, 0x2 ;  /* 0x0000000506047c11 */ /* 0x000fe2000f8e10ff */
[----:B------:R-:W-:Y:S01]  /*02e0*/  LDS R8, [R0] ;  /* 0x0000000000087984 */ /* 0x000fe20000000800 */
[----:B------:R-:W-:-:S03]  /*02f0*/  LEA R5, R5, UR4, 0x7 ;  /* 0x0000000405057c11 */ /* 0x000fc6000f8e38ff */
[----:B------:R-:W-:Y:S04]  /*0300*/  LDS R6, [R4] ;  /* 0x0000000004067984 */ /* 0x000fe80000000800 */
[----:B0-----:R-:W0:Y:S02]  /*0310*/  LDS R7, [R5] ;  /* 0x0000000005077984 */ /* 0x001e240000000800 */
[----:B0-----:R-:W-:-:S05]  /*0320*/  IMAD.IADD R7, R6, 0x1, R7 ;  /* 0x0000000106077824 */ /* 0x001fca00078e0207 */
[----:B------:R-:W-:-:S13]  /*0330*/  ISETP.GE.U32.AND P0, PT, R7, R8, PT ;  /* 0x000000080700720c */ /* 0x000fda0003f06070 */
        /* <DEDUP_REMOVED lines=217> */
[----:B------:R0:W-:Y:S01]  /*10d0*/  @!P0 STS [R0], R9 ;  /* 0x0000000900008388 */ /* 0x0001e20000000800 */
[----:B------:R-:W-:Y:S06]  /*10e0*/  BAR.SYNC.DEFER_BLOCKING 0x0 ;  /* 0x0000000000007b1d */ /* 0x000fec0000010000 */
[----:B------:R-:W-:Y:S05]  /*10f0*/  BRA `(.L_x_2) ;  /* 0x0000000c00887947 */ /* 0x000fea0003800000 */
.L_x_1:
        /* <DEDUP_REMOVED lines=226> */
.L_x_2:
[----:B------:R-:W2:Y:S04]  /*1f20*/  LDS R5, [R0] ;  /* 0x0000000000057984 */ /* 0x000ea80000000800 */
[----:B--2---:R-:W-:Y:S01]  /*1f30*/  STG.E desc[UR8][R2.64], R5 ;  /* 0x0000000502007986 */ /* 0x004fe2000c101908 */
[----:B------:R-:W-:Y:S05]  /*1f40*/  EXIT ;  /* 0x000000000000794d */ /* 0x000fea0003800000 */
.L_x_3:
        /* <DEDUP_REMOVED lines=11> */
.L_x_7:


//--------------------- .text._Z18CalculateLeadBlockPjjj --------------------------
	.section	.text._Z18CalculateLeadBlockPjjj,"ax",@progbits
	.align	128
        .global         _Z18CalculateLeadBlockPjjj
        .type           _Z18CalculateLeadBlockPjjj,@function
        .size           _Z18CalculateLeadBlockPjjj,(.L_x_8 - _Z18CalculateLeadBlockPjjj)
        .other          _Z18CalculateLeadBlockPjjj,@"STO_CUDA_ENTRY STV_DEFAULT"
_Z18CalculateLeadBlockPjjj:
.text._Z18CalculateLeadBlockPjjj:
[----:B------:R-:W-:Y:S01]  /*0000*/  LDC R1, c[0x0][0x37c] ;  /* 0x0000df00ff017b82 */ /* 0x000fe20000000800 */
[----:B------:R-:W0:Y:S01]  /*0010*/  S2R R4, SR_TID.Y ;  /* 0x0000000000047919 */ /* 0x000e220000002200 */
[----:B------:R-:W1:Y:S01]  /*0020*/  LDCU.64 UR8, c[0x0][0x388] ;  /* 0x00007100ff0877ac */ /* 0x000e620008000a00 */
[----:B------:R-:W2:Y:S01]  /*0030*/  S2R R9, SR_TID.X ;  /* 0x0000000000097919 */ /* 0x000ea20000002100 */
[----:B-1----:R-:W-:-:S06]  /*0040*/  USHF.L.U32 UR4, UR9, 0x5, URZ ;  /* 0x0000000509047899 */ /* 0x002fcc00080006ff */
[----:B0-----:R-:W-:Y:S02]  /*0050*/  VIADD R0, R4, UR4 ;  /* 0x0000000404007c36 */ /* 0x001fe40008000000 */
[----:B--2---:R-:W-:-:S05]  /*0060*/  VIADD R5, R9, UR4 ;  /* 0x0000000409057c36 */ /* 0x004fca0008000000 */
[----:B------:R-:W-:-:S04]  /*0070*/  VIMNMX.U32 R2, PT, PT, R0, R5, !PT ;  /* 0x0000000500027248 */ /* 0x000fc80007fe0000 */
[----:B------:R-:W-:-:S13]  /*0080*/  ISETP.GE.U32.AND P0, PT, R2, UR8, PT ;  /* 0x0000000802007c0c */ /* 0x000fda000bf06070 */
[----:B------:R-:W-:Y:S05]  /*0090*/  @P0 EXIT ;  /* 0x000000000000094d */ /* 0x000fea0003800000 */
[----:B------:R-:W-:Y:S02]  /*00a0*/  UIADD3 UR5, UPT, UPT, UR4, 0x20, URZ ;  /* 0x0000002004057890 */ /* 0x000fe4000fffe0ff */
[----:B------:R-:W-:-:S04]  /*00b0*/  ISETP.GE.U32.AND P0, PT, R0, UR4, PT ;  /* 0x0000000400007c0c */ /* 0x000fc8000bf06070 */
[----:B------:R-:W-:-:S13]  /*00c0*/  ISETP.GE.U32.OR P0, PT, R0, UR5, !P0 ;  /* 0x0000000500007c0c */ /* 0x000fda000c706470 */
[----:B------:R-:W-:Y:S05]  /*00d0*/  @P0 EXIT ;  /* 0x000000000000094d */ /* 0x000fea0003800000 */
[----:B------:R-:W-:-:S04]  /*00e0*/  ISETP.GE.U32.AND P0, PT, R5, UR4, PT ;  /* 0x0000000405007c0c */ /* 0x000fc8000bf06070 */
[----:B------:R-:W-:-:S13]  /*00f0*/  ISETP.GE.U32.OR P0, PT, R5, UR5, !P0 ;  /* 0x0000000505007c0c */ /* 0x000fda000c706470 */
[----:B------:R-:W-:Y:S05]  /*0100*/  @P0 EXIT ;  /* 0x000000000000094d */ /* 0x000fea0003800000 */
[----:B------:R-:W0:Y:S01]  /*0110*/  LDC.64 R2, c[0x0][0x380] ;  /* 0x0000e000ff027b82 */ /* 0x000e220000000a00 */
[----:B------:R-:W1:Y:S01]  /*0120*/  LDCU.64 UR6, c[0x0][0x358] ;  /* 0x00006b00ff0677ac */ /* 0x000e620008000a00 */
[----:B------:R-:W-:-:S04]  /*0130*/  IMAD R5, R0, UR8, R5 ;  /* 0x0000000800057c24 */ /* 0x000fc8000f8e0205 */
[----:B0-----:R-:W-:-:S05]  /*0140*/  IMAD.WIDE.U32 R2, R5, 0x4, R2 ;  /* 0x0000000405027825 */ /* 0x001fca00078e0002 */
[----:B-1----:R-:W2:Y:S01]  /*0150*/  LDG.E R7, desc[UR6][R2.64] ;  /* 0x0000000602077981 */ /* 0x002ea2000c1e1900 */
[----:B------:R-:W0:Y:S01]  /*0160*/  S2UR UR5, SR_CgaCtaId ;  /* 0x00000000000579c3 */ /* 0x000e220000008800 */
[----:B------:R-:W-:Y:S01]  /*0170*/  UMOV UR4, 0x400 ;  /* 0x0000040000047882 */ /* 0x000fe20000000000 */
[----:B------:R-:W-:Y:S01]  /*0180*/  IMAD R0, R4, 0x20, R9 ;  /* 0x0000002004007824 */ /* 0x000fe200078e0209 */
[----:B0-----:R-:W-:-:S06]  /*0190*/  ULEA UR4, UR5, UR4, 0x18 ;  /* 0x0000000405047291 */ /* 0x001fcc000f8ec0ff */
[----:B------:R-:W-:Y:S02]  /*01a0*/  LEA R0, R0, UR4, 0x2 ;  /* 0x0000000400007c11 */ /* 0x000fe4000f8e10ff */
[----:B------:R-:W-:Y:S02]  /*01b0*/  LEA R5, R4, UR4, 0x7 ;  /* 0x0000000404057c11 */ /* 0x000fe4000f8e38ff */
[----:B------:R-:W-:Y:S01]  /*01c0*/  LEA R4, R9, UR4, 0x2 ;  /* 0x0000000409047c11 */ /* 0x000fe2000f8e10ff */
        /* <DEDUP_REMOVED lines=229> */
.L_x_4:
        /* <DEDUP_REMOVED lines=14> */
.L_x_8:


//--------------------- .text._Z13WakeGpuKerneli  --------------------------
	.section	.text._Z13WakeGpuKerneli,"ax",@progbits
	.align	128
        .global         _Z13WakeGpuKerneli
        .type           _Z13WakeGpuKerneli,@function
        .size           _Z13WakeGpuKerneli,(.L_x_9 - _Z13WakeGpuKerneli)
        .other          _Z13WakeGpuKerneli,@"STO_CUDA_ENTRY STV_DEFAULT"
_Z13WakeGpuKerneli:
.text._Z13WakeGpuKerneli:
[----:B------:R-:W-:Y:S01]  /*0000*/  LDC R1, c[0x0][0x37c] ;  /* 0x0000df00ff017b82 */ /* 0x000fe20000000800 */
[----:B------:R-:W-:Y:S05]  /*0010*/  EXIT ;  /* 0x000000000000794d */ /* 0x000fea0003800000 */
.L_x_5:
        /* <DEDUP_REMOVED lines=14> */
.L_x_9:


//--------------------- .nv.shared._Z19CalculateRestBlocksPjjj --------------------------
	.section	.nv.shared._Z19CalculateRestBlocksPjjj,"aw",@nobits
	.sectionflags	@""
	.align	4
.nv.shared._Z19CalculateRestBlocksPjjj:
	.zero		13312


//--------------------- .nv.shared.reserved.0     --------------------------
	.section	.nv.shared.reserved.0,"aw",@nobits
	.weak		__nv_reservedSMEM_offset_0_alias
	.size		__nv_reservedSMEM_offset_0_alias, 0, 64
	.other		__nv_reservedSMEM_offset_0_alias,@"STO_CUDA_RESERVED_SHARED STV_DEFAULT"
__nv_reservedSMEM_offset_0_alias:
	.zero		0
	.zero		64


//--------------------- .nv.shared._Z25CalculateLeadRowAndColumnPjjj --------------------------
	.section	.nv.shared._Z25CalculateLeadRowAndColumnPjjj,"aw",@nobits
	.sectionflags	@""
	.align	4
.nv.shared._Z25CalculateLeadRowAndColumnPjjj:
	.zero		9216


//--------------------- .nv.shared._Z18CalculateLeadBlockPjjj --------------------------
	.section	.nv.shared._Z18CalculateLeadBlockPjjj,"aw",@nobits
	.sectionflags	@""
	.align	4
.nv.shared._Z18CalculateLeadBlockPjjj:
	.zero		5120


//--------------------- .nv.constant0._Z19CalculateRestBlocksPjjj --------------------------
	.section	.nv.constant0._Z19CalculateRestBlocksPjjj,"a",@progbits
	.sectionflags	@""
	.align	4
.nv.constant0._Z19CalculateRestBlocksPjjj:
	.zero		912


//--------------------- .nv.constant0._Z25CalculateLeadRowAndColumnPjjj --------------------------
	.section	.nv.constant0._Z25CalculateLeadRowAndColumnPjjj,"a",@progbits
	.sectionflags	@""
	.align	4
.nv.constant0._Z25CalculateLeadRowAndColumnPjjj:
	.zero		912


//--------------------- .nv.constant0._Z18CalculateLeadBlockPjjj --------------------------
	.section	.nv.constant0._Z18CalculateLeadBlockPjjj,"a",@progbits
	.sectionflags	@""
	.align	4
.nv.constant0._Z18CalculateLeadBlockPjjj:
	.zero		912


//--------------------- .nv.constant0._Z13WakeGpuKerneli --------------------------
	.section	.nv.constant0._Z13WakeGpuKerneli,"a",@progbits
	.sectionflags	@""
	.align	4
.nv.constant0._Z13WakeGpuKerneli:
	.zero		900


//--------------------- SYMBOLS --------------------------

	.type		.nv.reservedSmem.offset0,@object
	.size		.nv.reservedSmem.offset0,0x4
	.type		.nv.reservedSmem.cap,@object
	.size		.nv.reservedSmem.cap,0x4
